//
// Generated by NVIDIA NVVM Compiler
//
// Compiler Build ID: CL-36424714
// Cuda compilation tools, release 13.0, V13.0.88
// Based on NVVM 20.0.0
//

.version 9.0
.target sm_100
.address_size 64

	// .globl	_Z23matmul_rectangular_tilePfS_S_iii
// _ZZ23matmul_rectangular_tilePfS_S_iiiE7sharedA has been demoted
// _ZZ23matmul_rectangular_tilePfS_S_iiiE7sharedB has been demoted
// _ZZ15sgemmWarptilingILi128ELi128ELi16ELi64ELi64ELi4ELi8ELi4ELi128EEviiifPfS0_fS0_E2As has been demoted
// _ZZ15sgemmWarptilingILi128ELi128ELi16ELi64ELi64ELi4ELi8ELi4ELi128EEviiifPfS0_fS0_E2Bs has been demoted

.visible .entry _Z23matmul_rectangular_tilePfS_S_iii(
	.param .u64 .ptr .align 1 _Z23matmul_rectangular_tilePfS_S_iii_param_0,
	.param .u64 .ptr .align 1 _Z23matmul_rectangular_tilePfS_S_iii_param_1,
	.param .u64 .ptr .align 1 _Z23matmul_rectangular_tilePfS_S_iii_param_2,
	.param .u32 _Z23matmul_rectangular_tilePfS_S_iii_param_3,
	.param .u32 _Z23matmul_rectangular_tilePfS_S_iii_param_4,
	.param .u32 _Z23matmul_rectangular_tilePfS_S_iii_param_5
)
{
	.reg .pred 	%p<19>;
	.reg .b32 	%r<214>;
	.reg .b32 	%f<1603>;
	.reg .b64 	%rd<72>;
	// demoted variable
	.shared .align 4 .b8 _ZZ23matmul_rectangular_tilePfS_S_iiiE7sharedA[8192];
	// demoted variable
	.shared .align 4 .b8 _ZZ23matmul_rectangular_tilePfS_S_iiiE7sharedB[8192];
	ld.param.u32 	%r59, [_Z23matmul_rectangular_tilePfS_S_iii_param_5];
	mov.u32 	%r60, %ctaid.x;
	mov.u32 	%r61, %ctaid.y;
	mov.u32 	%r62, %tid.x;
	mov.u32 	%r1, %tid.y;
	shl.b32 	%r2, %r1, 3;
	shl.b32 	%r3, %r62, 2;
	shl.b32 	%r63, %r61, 6;
	add.s32 	%r4, %r63, %r2;
	shl.b32 	%r5, %r60, 6;
	setp.lt.u32 	%p1, %r59, 32;
	mov.f32 	%f1571, 0f00000000;
	mov.f32 	%f1572, %f1571;
	mov.f32 	%f1573, %f1571;
	mov.f32 	%f1574, %f1571;
	mov.f32 	%f1575, %f1571;
	mov.f32 	%f1576, %f1571;
	mov.f32 	%f1577, %f1571;
	mov.f32 	%f1578, %f1571;
	mov.f32 	%f1579, %f1571;
	mov.f32 	%f1580, %f1571;
	mov.f32 	%f1581, %f1571;
	mov.f32 	%f1582, %f1571;
	mov.f32 	%f1583, %f1571;
	mov.f32 	%f1584, %f1571;
	mov.f32 	%f1585, %f1571;
	mov.f32 	%f1586, %f1571;
	mov.f32 	%f1587, %f1571;
	mov.f32 	%f1588, %f1571;
	mov.f32 	%f1589, %f1571;
	mov.f32 	%f1590, %f1571;
	mov.f32 	%f1591, %f1571;
	mov.f32 	%f1592, %f1571;
	mov.f32 	%f1593, %f1571;
	mov.f32 	%f1594, %f1571;
	mov.f32 	%f1595, %f1571;
	mov.f32 	%f1596, %f1571;
	mov.f32 	%f1597, %f1571;
	mov.f32 	%f1598, %f1571;
	mov.f32 	%f1599, %f1571;
	mov.f32 	%f1600, %f1571;
	mov.f32 	%f1601, %f1571;
	mov.f32 	%f1602, %f1571;
	@%p1 bra 	$L__BB0_35;
	ld.param.u32 	%r194, [_Z23matmul_rectangular_tilePfS_S_iii_param_4];
	shr.u32 	%r64, %r59, 5;
	neg.s32 	%r213, %r64;
	mad.lo.s32 	%r212, %r59, %r4, %r3;
	add.s32 	%r65, %r4, 2;
	mad.lo.s32 	%r211, %r59, %r65, %r3;
	add.s32 	%r66, %r4, 3;
	mad.lo.s32 	%r210, %r59, %r66, %r3;
	add.s32 	%r67, %r4, 4;
	mad.lo.s32 	%r209, %r59, %r67, %r3;
	add.s32 	%r68, %r4, 5;
	mad.lo.s32 	%r208, %r59, %r68, %r3;
	add.s32 	%r69, %r4, 6;
	mad.lo.s32 	%r207, %r59, %r69, %r3;
	add.s32 	%r70, %r4, 7;
	mad.lo.s32 	%r206, %r59, %r70, %r3;
	add.s32 	%r205, %r212, %r59;
	mul.lo.s32 	%r71, %r1, %r194;
	shl.b32 	%r72, %r71, 3;
	add.s32 	%r73, %r72, %r5;
	add.s32 	%r204, %r73, %r3;
	add.s32 	%r74, %r2, 7;
	mad.lo.s32 	%r75, %r194, %r74, %r5;
	add.s32 	%r203, %r75, %r3;
	add.s32 	%r76, %r2, 6;
	mad.lo.s32 	%r77, %r194, %r76, %r5;
	add.s32 	%r202, %r77, %r3;
	add.s32 	%r78, %r2, 5;
	mad.lo.s32 	%r79, %r194, %r78, %r5;
	add.s32 	%r201, %r79, %r3;
	add.s32 	%r80, %r2, 4;
	mad.lo.s32 	%r81, %r194, %r80, %r5;
	add.s32 	%r200, %r81, %r3;
	add.s32 	%r82, %r2, 3;
	mad.lo.s32 	%r83, %r194, %r82, %r5;
	add.s32 	%r199, %r83, %r3;
	add.s32 	%r84, %r2, 2;
	mad.lo.s32 	%r85, %r194, %r84, %r5;
	add.s32 	%r198, %r85, %r3;
	mad.lo.s32 	%r86, %r194, %r2, %r194;
	add.s32 	%r87, %r86, %r5;
	add.s32 	%r197, %r87, %r3;
	mov.f32 	%f1571, 0f00000000;
$L__BB0_2:
	ld.param.u64 	%rd62, [_Z23matmul_rectangular_tilePfS_S_iii_param_0];
	cvta.to.global.u64 	%rd1, %rd62;
	mov.u32 	%r40, %tid.x;
	setp.gt.u32 	%p2, %r40, 7;
	@%p2 bra 	$L__BB0_4;
	mul.wide.s32 	%rd5, %r212, 4;
	add.s64 	%rd6, %rd1, %rd5;
	ld.global.v4.f32 	{%f99, %f100, %f101, %f102}, [%rd6];
	shl.b32 	%r88, %r40, 4;
	mov.u32 	%r89, _ZZ23matmul_rectangular_tilePfS_S_iiiE7sharedA;
	add.s32 	%r90, %r89, %r88;
	shl.b32 	%r91, %r1, 10;
	add.s32 	%r92, %r90, %r91;
	st.shared.v4.f32 	[%r92], {%f99, %f100, %f101, %f102};
$L__BB0_4:
	setp.gt.u32 	%p3, %r1, 3;
	@%p3 bra 	$L__BB0_6;
	ld.param.u64 	%rd63, [_Z23matmul_rectangular_tilePfS_S_iii_param_1];
	cvta.to.global.u64 	%rd7, %rd63;
	mul.wide.u32 	%rd8, %r204, 4;
	add.s64 	%rd9, %rd7, %rd8;
	ld.global.v4.f32 	{%f103, %f104, %f105, %f106}, [%rd9];
	shl.b32 	%r93, %r40, 4;
	mov.u32 	%r94, _ZZ23matmul_rectangular_tilePfS_S_iiiE7sharedB;
	add.s32 	%r95, %r94, %r93;
	shl.b32 	%r96, %r1, 11;
	add.s32 	%r97, %r95, %r96;
	st.shared.v4.f32 	[%r97], {%f103, %f104, %f105, %f106};
$L__BB0_6:
	@%p2 bra 	$L__BB0_8;
	mul.wide.s32 	%rd10, %r205, 4;
	add.s64 	%rd11, %rd1, %rd10;
	ld.global.v4.f32 	{%f107, %f108, %f109, %f110}, [%rd11];
	shl.b32 	%r98, %r40, 4;
	mov.u32 	%r99, _ZZ23matmul_rectangular_tilePfS_S_iiiE7sharedA;
	add.s32 	%r100, %r99, %r98;
	shl.b32 	%r101, %r1, 10;
	add.s32 	%r102, %r100, %r101;
	st.shared.v4.f32 	[%r102+128], {%f107, %f108, %f109, %f110};
$L__BB0_8:
	@%p3 bra 	$L__BB0_10;
	ld.param.u64 	%rd64, [_Z23matmul_rectangular_tilePfS_S_iii_param_1];
	cvta.to.global.u64 	%rd12, %rd64;
	mul.wide.u32 	%rd13, %r197, 4;
	add.s64 	%rd14, %rd12, %rd13;
	ld.global.v4.f32 	{%f111, %f112, %f113, %f114}, [%rd14];
	shl.b32 	%r103, %r40, 4;
	mov.u32 	%r104, _ZZ23matmul_rectangular_tilePfS_S_iiiE7sharedB;
	add.s32 	%r105, %r104, %r103;
	shl.b32 	%r106, %r1, 11;
	add.s32 	%r107, %r105, %r106;
	st.shared.v4.f32 	[%r107+256], {%f111, %f112, %f113, %f114};
$L__BB0_10:
	@%p2 bra 	$L__BB0_12;
	mul.wide.s32 	%rd15, %r211, 4;
	add.s64 	%rd16, %rd1, %rd15;
	ld.global.v4.f32 	{%f115, %f116, %f117, %f118}, [%rd16];
	shl.b32 	%r108, %r40, 4;
	mov.u32 	%r109, _ZZ23matmul_rectangular_tilePfS_S_iiiE7sharedA;
	add.s32 	%r110, %r109, %r108;
	shl.b32 	%r111, %r1, 10;
	add.s32 	%r112, %r110, %r111;
	st.shared.v4.f32 	[%r112+256], {%f115, %f116, %f117, %f118};
$L__BB0_12:
	@%p3 bra 	$L__BB0_14;
	ld.param.u64 	%rd65, [_Z23matmul_rectangular_tilePfS_S_iii_param_1];
	cvta.to.global.u64 	%rd17, %rd65;
	mul.wide.u32 	%rd18, %r198, 4;
	add.s64 	%rd19, %rd17, %rd18;
	ld.global.v4.f32 	{%f119, %f120, %f121, %f122}, [%rd19];
	shl.b32 	%r113, %r40, 4;
	mov.u32 	%r114, _ZZ23matmul_rectangular_tilePfS_S_iiiE7sharedB;
	add.s32 	%r115, %r114, %r113;
	shl.b32 	%r116, %r1, 11;
	add.s32 	%r117, %r115, %r116;
	st.shared.v4.f32 	[%r117+512], {%f119, %f120, %f121, %f122};
$L__BB0_14:
	@%p2 bra 	$L__BB0_16;
	mul.wide.s32 	%rd20, %r210, 4;
	add.s64 	%rd21, %rd1, %rd20;
	ld.global.v4.f32 	{%f123, %f124, %f125, %f126}, [%rd21];
	shl.b32 	%r118, %r40, 4;
	mov.u32 	%r119, _ZZ23matmul_rectangular_tilePfS_S_iiiE7sharedA;
	add.s32 	%r120, %r119, %r118;
	shl.b32 	%r121, %r1, 10;
	add.s32 	%r122, %r120, %r121;
	st.shared.v4.f32 	[%r122+384], {%f123, %f124, %f125, %f126};
$L__BB0_16:
	@%p3 bra 	$L__BB0_18;
	ld.param.u64 	%rd66, [_Z23matmul_rectangular_tilePfS_S_iii_param_1];
	cvta.to.global.u64 	%rd22, %rd66;
	mul.wide.u32 	%rd23, %r199, 4;
	add.s64 	%rd24, %rd22, %rd23;
	ld.global.v4.f32 	{%f127, %f128, %f129, %f130}, [%rd24];
	shl.b32 	%r123, %r40, 4;
	mov.u32 	%r124, _ZZ23matmul_rectangular_tilePfS_S_iiiE7sharedB;
	add.s32 	%r125, %r124, %r123;
	shl.b32 	%r126, %r1, 11;
	add.s32 	%r127, %r125, %r126;
	st.shared.v4.f32 	[%r127+768], {%f127, %f128, %f129, %f130};
$L__BB0_18:
	@%p2 bra 	$L__BB0_20;
	mul.wide.s32 	%rd25, %r209, 4;
	add.s64 	%rd26, %rd1, %rd25;
	ld.global.v4.f32 	{%f131, %f132, %f133, %f134}, [%rd26];
	shl.b32 	%r128, %r40, 4;
	mov.u32 	%r129, _ZZ23matmul_rectangular_tilePfS_S_iiiE7sharedA;
	add.s32 	%r130, %r129, %r128;
	shl.b32 	%r131, %r1, 10;
	add.s32 	%r132, %r130, %r131;
	st.shared.v4.f32 	[%r132+512], {%f131, %f132, %f133, %f134};
$L__BB0_20:
	@%p3 bra 	$L__BB0_22;
	ld.param.u64 	%rd67, [_Z23matmul_rectangular_tilePfS_S_iii_param_1];
	cvta.to.global.u64 	%rd27, %rd67;
	mul.wide.u32 	%rd28, %r200, 4;
	add.s64 	%rd29, %rd27, %rd28;
	ld.global.v4.f32 	{%f135, %f136, %f137, %f138}, [%rd29];
	shl.b32 	%r133, %r40, 4;
	mov.u32 	%r134, _ZZ23matmul_rectangular_tilePfS_S_iiiE7sharedB;
	add.s32 	%r135, %r134, %r133;
	shl.b32 	%r136, %r1, 11;
	add.s32 	%r137, %r135, %r136;
	st.shared.v4.f32 	[%r137+1024], {%f135, %f136, %f137, %f138};
$L__BB0_22:
	@%p2 bra 	$L__BB0_24;
	mul.wide.s32 	%rd30, %r208, 4;
	add.s64 	%rd31, %rd1, %rd30;
	ld.global.v4.f32 	{%f139, %f140, %f141, %f142}, [%rd31];
	shl.b32 	%r138, %r40, 4;
	mov.u32 	%r139, _ZZ23matmul_rectangular_tilePfS_S_iiiE7sharedA;
	add.s32 	%r140, %r139, %r138;
	shl.b32 	%r141, %r1, 10;
	add.s32 	%r142, %r140, %r141;
	st.shared.v4.f32 	[%r142+640], {%f139, %f140, %f141, %f142};
$L__BB0_24:
	@%p3 bra 	$L__BB0_26;
	ld.param.u64 	%rd68, [_Z23matmul_rectangular_tilePfS_S_iii_param_1];
	cvta.to.global.u64 	%rd32, %rd68;
	mul.wide.u32 	%rd33, %r201, 4;
	add.s64 	%rd34, %rd32, %rd33;
	ld.global.v4.f32 	{%f143, %f144, %f145, %f146}, [%rd34];
	shl.b32 	%r143, %r40, 4;
	mov.u32 	%r144, _ZZ23matmul_rectangular_tilePfS_S_iiiE7sharedB;
	add.s32 	%r145, %r144, %r143;
	shl.b32 	%r146, %r1, 11;
	add.s32 	%r147, %r145, %r146;
	st.shared.v4.f32 	[%r147+1280], {%f143, %f144, %f145, %f146};
$L__BB0_26:
	@%p2 bra 	$L__BB0_28;
	mul.wide.s32 	%rd35, %r207, 4;
	add.s64 	%rd36, %rd1, %rd35;
	ld.global.v4.f32 	{%f147, %f148, %f149, %f150}, [%rd36];
	shl.b32 	%r148, %r40, 4;
	mov.u32 	%r149, _ZZ23matmul_rectangular_tilePfS_S_iiiE7sharedA;
	add.s32 	%r150, %r149, %r148;
	shl.b32 	%r151, %r1, 10;
	add.s32 	%r152, %r150, %r151;
	st.shared.v4.f32 	[%r152+768], {%f147, %f148, %f149, %f150};
$L__BB0_28:
	@%p3 bra 	$L__BB0_30;
	ld.param.u64 	%rd69, [_Z23matmul_rectangular_tilePfS_S_iii_param_1];
	cvta.to.global.u64 	%rd37, %rd69;
	mul.wide.u32 	%rd38, %r202, 4;
	add.s64 	%rd39, %rd37, %rd38;
	ld.global.v4.f32 	{%f151, %f152, %f153, %f154}, [%rd39];
	shl.b32 	%r153, %r40, 4;
	mov.u32 	%r154, _ZZ23matmul_rectangular_tilePfS_S_iiiE7sharedB;
	add.s32 	%r155, %r154, %r153;
	shl.b32 	%r156, %r1, 11;
	add.s32 	%r157, %r155, %r156;
	st.shared.v4.f32 	[%r157+1536], {%f151, %f152, %f153, %f154};
$L__BB0_30:
	@%p2 bra 	$L__BB0_32;
	mul.wide.s32 	%rd40, %r206, 4;
	add.s64 	%rd41, %rd1, %rd40;
	ld.global.v4.f32 	{%f155, %f156, %f157, %f158}, [%rd41];
	shl.b32 	%r158, %r40, 4;
	mov.u32 	%r159, _ZZ23matmul_rectangular_tilePfS_S_iiiE7sharedA;
	add.s32 	%r160, %r159, %r158;
	shl.b32 	%r161, %r1, 10;
	add.s32 	%r162, %r160, %r161;
	st.shared.v4.f32 	[%r162+896], {%f155, %f156, %f157, %f158};
$L__BB0_32:
	setp.gt.u32 	%p17, %r1, 3;
	@%p17 bra 	$L__BB0_34;
	ld.param.u64 	%rd70, [_Z23matmul_rectangular_tilePfS_S_iii_param_1];
	cvta.to.global.u64 	%rd42, %rd70;
	mul.wide.u32 	%rd43, %r203, 4;
	add.s64 	%rd44, %rd42, %rd43;
	ld.global.v4.f32 	{%f159, %f160, %f161, %f162}, [%rd44];
	shl.b32 	%r163, %r40, 4;
	mov.u32 	%r164, _ZZ23matmul_rectangular_tilePfS_S_iiiE7sharedB;
	add.s32 	%r165, %r164, %r163;
	shl.b32 	%r166, %r1, 11;
	add.s32 	%r167, %r165, %r166;
	st.shared.v4.f32 	[%r167+1792], {%f159, %f160, %f161, %f162};
$L__BB0_34:
	ld.param.u32 	%r195, [_Z23matmul_rectangular_tilePfS_S_iii_param_4];
	bar.sync 	0;
	shl.b32 	%r168, %r1, 10;
	mov.u32 	%r169, _ZZ23matmul_rectangular_tilePfS_S_iiiE7sharedA;
	add.s32 	%r170, %r169, %r168;
	ld.shared.f32 	%f163, [%r170];
	ld.shared.f32 	%f164, [%r170+128];
	ld.shared.f32 	%f165, [%r170+256];
	ld.shared.f32 	%f166, [%r170+384];
	ld.shared.f32 	%f167, [%r170+512];
	ld.shared.f32 	%f168, [%r170+640];
	ld.shared.f32 	%f169, [%r170+768];
	ld.shared.f32 	%f170, [%r170+896];
	mov.u32 	%r171, %tid.x;
	shl.b32 	%r172, %r171, 4;
	mov.u32 	%r173, _ZZ23matmul_rectangular_tilePfS_S_iiiE7sharedB;
	add.s32 	%r174, %r173, %r172;
	ld.shared.f32 	%f171, [%r174];
	ld.shared.f32 	%f172, [%r174+4];
	ld.shared.f32 	%f173, [%r174+8];
	ld.shared.f32 	%f174, [%r174+12];
	fma.rn.f32 	%f175, %f163, %f171, %f1590;
	fma.rn.f32 	%f176, %f163, %f172, %f1589;
	fma.rn.f32 	%f177, %f163, %f173, %f1588;
	fma.rn.f32 	%f178, %f163, %f174, %f1587;
	fma.rn.f32 	%f179, %f164, %f171, %f1586;
	fma.rn.f32 	%f180, %f164, %f172, %f1585;
	fma.rn.f32 	%f181, %f164, %f173, %f1584;
	fma.rn.f32 	%f182, %f164, %f174, %f1583;
	fma.rn.f32 	%f183, %f165, %f171, %f1582;
	fma.rn.f32 	%f184, %f165, %f172, %f1581;
	fma.rn.f32 	%f185, %f165, %f173, %f1580;
	fma.rn.f32 	%f186, %f165, %f174, %f1579;
	fma.rn.f32 	%f187, %f166, %f171, %f1578;
	fma.rn.f32 	%f188, %f166, %f172, %f1577;
	fma.rn.f32 	%f189, %f166, %f173, %f1576;
	fma.rn.f32 	%f190, %f166, %f174, %f1575;
	fma.rn.f32 	%f191, %f167, %f171, %f1574;
	fma.rn.f32 	%f192, %f167, %f172, %f1573;
	fma.rn.f32 	%f193, %f167, %f173, %f1572;
	fma.rn.f32 	%f194, %f167, %f174, %f1571;
	fma.rn.f32 	%f195, %f168, %f171, %f1591;
	fma.rn.f32 	%f196, %f168, %f172, %f1592;
	fma.rn.f32 	%f197, %f168, %f173, %f1593;
	fma.rn.f32 	%f198, %f168, %f174, %f1594;
	fma.rn.f32 	%f199, %f169, %f171, %f1595;
	fma.rn.f32 	%f200, %f169, %f172, %f1596;
	fma.rn.f32 	%f201, %f169, %f173, %f1597;
	fma.rn.f32 	%f202, %f169, %f174, %f1598;
	fma.rn.f32 	%f203, %f170, %f171, %f1599;
	fma.rn.f32 	%f204, %f170, %f172, %f1600;
	fma.rn.f32 	%f205, %f170, %f173, %f1601;
	fma.rn.f32 	%f206, %f170, %f174, %f1602;
	ld.shared.f32 	%f207, [%r170+4];
	ld.shared.f32 	%f208, [%r170+132];
	ld.shared.f32 	%f209, [%r170+260];
	ld.shared.f32 	%f210, [%r170+388];
	ld.shared.f32 	%f211, [%r170+516];
	ld.shared.f32 	%f212, [%r170+644];
	ld.shared.f32 	%f213, [%r170+772];
	ld.shared.f32 	%f214, [%r170+900];
	ld.shared.f32 	%f215, [%r174+256];
	ld.shared.f32 	%f216, [%r174+260];
	ld.shared.f32 	%f217, [%r174+264];
	ld.shared.f32 	%f218, [%r174+268];
	fma.rn.f32 	%f219, %f207, %f215, %f175;
	fma.rn.f32 	%f220, %f207, %f216, %f176;
	fma.rn.f32 	%f221, %f207, %f217, %f177;
	fma.rn.f32 	%f222, %f207, %f218, %f178;
	fma.rn.f32 	%f223, %f208, %f215, %f179;
	fma.rn.f32 	%f224, %f208, %f216, %f180;
	fma.rn.f32 	%f225, %f208, %f217, %f181;
	fma.rn.f32 	%f226, %f208, %f218, %f182;
	fma.rn.f32 	%f227, %f209, %f215, %f183;
	fma.rn.f32 	%f228, %f209, %f216, %f184;
	fma.rn.f32 	%f229, %f209, %f217, %f185;
	fma.rn.f32 	%f230, %f209, %f218, %f186;
	fma.rn.f32 	%f231, %f210, %f215, %f187;
	fma.rn.f32 	%f232, %f210, %f216, %f188;
	fma.rn.f32 	%f233, %f210, %f217, %f189;
	fma.rn.f32 	%f234, %f210, %f218, %f190;
	fma.rn.f32 	%f235, %f211, %f215, %f191;
	fma.rn.f32 	%f236, %f211, %f216, %f192;
	fma.rn.f32 	%f237, %f211, %f217, %f193;
	fma.rn.f32 	%f238, %f211, %f218, %f194;
	fma.rn.f32 	%f239, %f212, %f215, %f195;
	fma.rn.f32 	%f240, %f212, %f216, %f196;
	fma.rn.f32 	%f241, %f212, %f217, %f197;
	fma.rn.f32 	%f242, %f212, %f218, %f198;
	fma.rn.f32 	%f243, %f213, %f215, %f199;
	fma.rn.f32 	%f244, %f213, %f216, %f200;
	fma.rn.f32 	%f245, %f213, %f217, %f201;
	fma.rn.f32 	%f246, %f213, %f218, %f202;
	fma.rn.f32 	%f247, %f214, %f215, %f203;
	fma.rn.f32 	%f248, %f214, %f216, %f204;
	fma.rn.f32 	%f249, %f214, %f217, %f205;
	fma.rn.f32 	%f250, %f214, %f218, %f206;
	ld.shared.f32 	%f251, [%r170+8];
	ld.shared.f32 	%f252, [%r170+136];
	ld.shared.f32 	%f253, [%r170+264];
	ld.shared.f32 	%f254, [%r170+392];
	ld.shared.f32 	%f255, [%r170+520];
	ld.shared.f32 	%f256, [%r170+648];
	ld.shared.f32 	%f257, [%r170+776];
	ld.shared.f32 	%f258, [%r170+904];
	ld.shared.f32 	%f259, [%r174+512];
	ld.shared.f32 	%f260, [%r174+516];
	ld.shared.f32 	%f261, [%r174+520];
	ld.shared.f32 	%f262, [%r174+524];
	fma.rn.f32 	%f263, %f251, %f259, %f219;
	fma.rn.f32 	%f264, %f251, %f260, %f220;
	fma.rn.f32 	%f265, %f251, %f261, %f221;
	fma.rn.f32 	%f266, %f251, %f262, %f222;
	fma.rn.f32 	%f267, %f252, %f259, %f223;
	fma.rn.f32 	%f268, %f252, %f260, %f224;
	fma.rn.f32 	%f269, %f252, %f261, %f225;
	fma.rn.f32 	%f270, %f252, %f262, %f226;
	fma.rn.f32 	%f271, %f253, %f259, %f227;
	fma.rn.f32 	%f272, %f253, %f260, %f228;
	fma.rn.f32 	%f273, %f253, %f261, %f229;
	fma.rn.f32 	%f274, %f253, %f262, %f230;
	fma.rn.f32 	%f275, %f254, %f259, %f231;
	fma.rn.f32 	%f276, %f254, %f260, %f232;
	fma.rn.f32 	%f277, %f254, %f261, %f233;
	fma.rn.f32 	%f278, %f254, %f262, %f234;
	fma.rn.f32 	%f279, %f255, %f259, %f235;
	fma.rn.f32 	%f280, %f255, %f260, %f236;
	fma.rn.f32 	%f281, %f255, %f261, %f237;
	fma.rn.f32 	%f282, %f255, %f262, %f238;
	fma.rn.f32 	%f283, %f256, %f259, %f239;
	fma.rn.f32 	%f284, %f256, %f260, %f240;
	fma.rn.f32 	%f285, %f256, %f261, %f241;
	fma.rn.f32 	%f286, %f256, %f262, %f242;
	fma.rn.f32 	%f287, %f257, %f259, %f243;
	fma.rn.f32 	%f288, %f257, %f260, %f244;
	fma.rn.f32 	%f289, %f257, %f261, %f245;
	fma.rn.f32 	%f290, %f257, %f262, %f246;
	fma.rn.f32 	%f291, %f258, %f259, %f247;
	fma.rn.f32 	%f292, %f258, %f260, %f248;
	fma.rn.f32 	%f293, %f258, %f261, %f249;
	fma.rn.f32 	%f294, %f258, %f262, %f250;
	ld.shared.f32 	%f295, [%r170+12];
	ld.shared.f32 	%f296, [%r170+140];
	ld.shared.f32 	%f297, [%r170+268];
	ld.shared.f32 	%f298, [%r170+396];
	ld.shared.f32 	%f299, [%r170+524];
	ld.shared.f32 	%f300, [%r170+652];
	ld.shared.f32 	%f301, [%r170+780];
	ld.shared.f32 	%f302, [%r170+908];
	ld.shared.f32 	%f303, [%r174+768];
	ld.shared.f32 	%f304, [%r174+772];
	ld.shared.f32 	%f305, [%r174+776];
	ld.shared.f32 	%f306, [%r174+780];
	fma.rn.f32 	%f307, %f295, %f303, %f263;
	fma.rn.f32 	%f308, %f295, %f304, %f264;
	fma.rn.f32 	%f309, %f295, %f305, %f265;
	fma.rn.f32 	%f310, %f295, %f306, %f266;
	fma.rn.f32 	%f311, %f296, %f303, %f267;
	fma.rn.f32 	%f312, %f296, %f304, %f268;
	fma.rn.f32 	%f313, %f296, %f305, %f269;
	fma.rn.f32 	%f314, %f296, %f306, %f270;
	fma.rn.f32 	%f315, %f297, %f303, %f271;
	fma.rn.f32 	%f316, %f297, %f304, %f272;
	fma.rn.f32 	%f317, %f297, %f305, %f273;
	fma.rn.f32 	%f318, %f297, %f306, %f274;
	fma.rn.f32 	%f319, %f298, %f303, %f275;
	fma.rn.f32 	%f320, %f298, %f304, %f276;
	fma.rn.f32 	%f321, %f298, %f305, %f277;
	fma.rn.f32 	%f322, %f298, %f306, %f278;
	fma.rn.f32 	%f323, %f299, %f303, %f279;
	fma.rn.f32 	%f324, %f299, %f304, %f280;
	fma.rn.f32 	%f325, %f299, %f305, %f281;
	fma.rn.f32 	%f326, %f299, %f306, %f282;
	fma.rn.f32 	%f327, %f300, %f303, %f283;
	fma.rn.f32 	%f328, %f300, %f304, %f284;
	fma.rn.f32 	%f329, %f300, %f305, %f285;
	fma.rn.f32 	%f330, %f300, %f306, %f286;
	fma.rn.f32 	%f331, %f301, %f303, %f287;
	fma.rn.f32 	%f332, %f301, %f304, %f288;
	fma.rn.f32 	%f333, %f301, %f305, %f289;
	fma.rn.f32 	%f334, %f301, %f306, %f290;
	fma.rn.f32 	%f335, %f302, %f303, %f291;
	fma.rn.f32 	%f336, %f302, %f304, %f292;
	fma.rn.f32 	%f337, %f302, %f305, %f293;
	fma.rn.f32 	%f338, %f302, %f306, %f294;
	ld.shared.f32 	%f339, [%r170+16];
	ld.shared.f32 	%f340, [%r170+144];
	ld.shared.f32 	%f341, [%r170+272];
	ld.shared.f32 	%f342, [%r170+400];
	ld.shared.f32 	%f343, [%r170+528];
	ld.shared.f32 	%f344, [%r170+656];
	ld.shared.f32 	%f345, [%r170+784];
	ld.shared.f32 	%f346, [%r170+912];
	ld.shared.f32 	%f347, [%r174+1024];
	ld.shared.f32 	%f348, [%r174+1028];
	ld.shared.f32 	%f349, [%r174+1032];
	ld.shared.f32 	%f350, [%r174+1036];
	fma.rn.f32 	%f351, %f339, %f347, %f307;
	fma.rn.f32 	%f352, %f339, %f348, %f308;
	fma.rn.f32 	%f353, %f339, %f349, %f309;
	fma.rn.f32 	%f354, %f339, %f350, %f310;
	fma.rn.f32 	%f355, %f340, %f347, %f311;
	fma.rn.f32 	%f356, %f340, %f348, %f312;
	fma.rn.f32 	%f357, %f340, %f349, %f313;
	fma.rn.f32 	%f358, %f340, %f350, %f314;
	fma.rn.f32 	%f359, %f341, %f347, %f315;
	fma.rn.f32 	%f360, %f341, %f348, %f316;
	fma.rn.f32 	%f361, %f341, %f349, %f317;
	fma.rn.f32 	%f362, %f341, %f350, %f318;
	fma.rn.f32 	%f363, %f342, %f347, %f319;
	fma.rn.f32 	%f364, %f342, %f348, %f320;
	fma.rn.f32 	%f365, %f342, %f349, %f321;
	fma.rn.f32 	%f366, %f342, %f350, %f322;
	fma.rn.f32 	%f367, %f343, %f347, %f323;
	fma.rn.f32 	%f368, %f343, %f348, %f324;
	fma.rn.f32 	%f369, %f343, %f349, %f325;
	fma.rn.f32 	%f370, %f343, %f350, %f326;
	fma.rn.f32 	%f371, %f344, %f347, %f327;
	fma.rn.f32 	%f372, %f344, %f348, %f328;
	fma.rn.f32 	%f373, %f344, %f349, %f329;
	fma.rn.f32 	%f374, %f344, %f350, %f330;
	fma.rn.f32 	%f375, %f345, %f347, %f331;
	fma.rn.f32 	%f376, %f345, %f348, %f332;
	fma.rn.f32 	%f377, %f345, %f349, %f333;
	fma.rn.f32 	%f378, %f345, %f350, %f334;
	fma.rn.f32 	%f379, %f346, %f347, %f335;
	fma.rn.f32 	%f380, %f346, %f348, %f336;
	fma.rn.f32 	%f381, %f346, %f349, %f337;
	fma.rn.f32 	%f382, %f346, %f350, %f338;
	ld.shared.f32 	%f383, [%r170+20];
	ld.shared.f32 	%f384, [%r170+148];
	ld.shared.f32 	%f385, [%r170+276];
	ld.shared.f32 	%f386, [%r170+404];
	ld.shared.f32 	%f387, [%r170+532];
	ld.shared.f32 	%f388, [%r170+660];
	ld.shared.f32 	%f389, [%r170+788];
	ld.shared.f32 	%f390, [%r170+916];
	ld.shared.f32 	%f391, [%r174+1280];
	ld.shared.f32 	%f392, [%r174+1284];
	ld.shared.f32 	%f393, [%r174+1288];
	ld.shared.f32 	%f394, [%r174+1292];
	fma.rn.f32 	%f395, %f383, %f391, %f351;
	fma.rn.f32 	%f396, %f383, %f392, %f352;
	fma.rn.f32 	%f397, %f383, %f393, %f353;
	fma.rn.f32 	%f398, %f383, %f394, %f354;
	fma.rn.f32 	%f399, %f384, %f391, %f355;
	fma.rn.f32 	%f400, %f384, %f392, %f356;
	fma.rn.f32 	%f401, %f384, %f393, %f357;
	fma.rn.f32 	%f402, %f384, %f394, %f358;
	fma.rn.f32 	%f403, %f385, %f391, %f359;
	fma.rn.f32 	%f404, %f385, %f392, %f360;
	fma.rn.f32 	%f405, %f385, %f393, %f361;
	fma.rn.f32 	%f406, %f385, %f394, %f362;
	fma.rn.f32 	%f407, %f386, %f391, %f363;
	fma.rn.f32 	%f408, %f386, %f392, %f364;
	fma.rn.f32 	%f409, %f386, %f393, %f365;
	fma.rn.f32 	%f410, %f386, %f394, %f366;
	fma.rn.f32 	%f411, %f387, %f391, %f367;
	fma.rn.f32 	%f412, %f387, %f392, %f368;
	fma.rn.f32 	%f413, %f387, %f393, %f369;
	fma.rn.f32 	%f414, %f387, %f394, %f370;
	fma.rn.f32 	%f415, %f388, %f391, %f371;
	fma.rn.f32 	%f416, %f388, %f392, %f372;
	fma.rn.f32 	%f417, %f388, %f393, %f373;
	fma.rn.f32 	%f418, %f388, %f394, %f374;
	fma.rn.f32 	%f419, %f389, %f391, %f375;
	fma.rn.f32 	%f420, %f389, %f392, %f376;
	fma.rn.f32 	%f421, %f389, %f393, %f377;
	fma.rn.f32 	%f422, %f389, %f394, %f378;
	fma.rn.f32 	%f423, %f390, %f391, %f379;
	fma.rn.f32 	%f424, %f390, %f392, %f380;
	fma.rn.f32 	%f425, %f390, %f393, %f381;
	fma.rn.f32 	%f426, %f390, %f394, %f382;
	ld.shared.f32 	%f427, [%r170+24];
	ld.shared.f32 	%f428, [%r170+152];
	ld.shared.f32 	%f429, [%r170+280];
	ld.shared.f32 	%f430, [%r170+408];
	ld.shared.f32 	%f431, [%r170+536];
	ld.shared.f32 	%f432, [%r170+664];
	ld.shared.f32 	%f433, [%r170+792];
	ld.shared.f32 	%f434, [%r170+920];
	ld.shared.f32 	%f435, [%r174+1536];
	ld.shared.f32 	%f436, [%r174+1540];
	ld.shared.f32 	%f437, [%r174+1544];
	ld.shared.f32 	%f438, [%r174+1548];
	fma.rn.f32 	%f439, %f427, %f435, %f395;
	fma.rn.f32 	%f440, %f427, %f436, %f396;
	fma.rn.f32 	%f441, %f427, %f437, %f397;
	fma.rn.f32 	%f442, %f427, %f438, %f398;
	fma.rn.f32 	%f443, %f428, %f435, %f399;
	fma.rn.f32 	%f444, %f428, %f436, %f400;
	fma.rn.f32 	%f445, %f428, %f437, %f401;
	fma.rn.f32 	%f446, %f428, %f438, %f402;
	fma.rn.f32 	%f447, %f429, %f435, %f403;
	fma.rn.f32 	%f448, %f429, %f436, %f404;
	fma.rn.f32 	%f449, %f429, %f437, %f405;
	fma.rn.f32 	%f450, %f429, %f438, %f406;
	fma.rn.f32 	%f451, %f430, %f435, %f407;
	fma.rn.f32 	%f452, %f430, %f436, %f408;
	fma.rn.f32 	%f453, %f430, %f437, %f409;
	fma.rn.f32 	%f454, %f430, %f438, %f410;
	fma.rn.f32 	%f455, %f431, %f435, %f411;
	fma.rn.f32 	%f456, %f431, %f436, %f412;
	fma.rn.f32 	%f457, %f431, %f437, %f413;
	fma.rn.f32 	%f458, %f431, %f438, %f414;
	fma.rn.f32 	%f459, %f432, %f435, %f415;
	fma.rn.f32 	%f460, %f432, %f436, %f416;
	fma.rn.f32 	%f461, %f432, %f437, %f417;
	fma.rn.f32 	%f462, %f432, %f438, %f418;
	fma.rn.f32 	%f463, %f433, %f435, %f419;
	fma.rn.f32 	%f464, %f433, %f436, %f420;
	fma.rn.f32 	%f465, %f433, %f437, %f421;
	fma.rn.f32 	%f466, %f433, %f438, %f422;
	fma.rn.f32 	%f467, %f434, %f435, %f423;
	fma.rn.f32 	%f468, %f434, %f436, %f424;
	fma.rn.f32 	%f469, %f434, %f437, %f425;
	fma.rn.f32 	%f470, %f434, %f438, %f426;
	ld.shared.f32 	%f471, [%r170+28];
	ld.shared.f32 	%f472, [%r170+156];
	ld.shared.f32 	%f473, [%r170+284];
	ld.shared.f32 	%f474, [%r170+412];
	ld.shared.f32 	%f475, [%r170+540];
	ld.shared.f32 	%f476, [%r170+668];
	ld.shared.f32 	%f477, [%r170+796];
	ld.shared.f32 	%f478, [%r170+924];
	ld.shared.f32 	%f479, [%r174+1792];
	ld.shared.f32 	%f480, [%r174+1796];
	ld.shared.f32 	%f481, [%r174+1800];
	ld.shared.f32 	%f482, [%r174+1804];
	fma.rn.f32 	%f483, %f471, %f479, %f439;
	fma.rn.f32 	%f484, %f471, %f480, %f440;
	fma.rn.f32 	%f485, %f471, %f481, %f441;
	fma.rn.f32 	%f486, %f471, %f482, %f442;
	fma.rn.f32 	%f487, %f472, %f479, %f443;
	fma.rn.f32 	%f488, %f472, %f480, %f444;
	fma.rn.f32 	%f489, %f472, %f481, %f445;
	fma.rn.f32 	%f490, %f472, %f482, %f446;
	fma.rn.f32 	%f491, %f473, %f479, %f447;
	fma.rn.f32 	%f492, %f473, %f480, %f448;
	fma.rn.f32 	%f493, %f473, %f481, %f449;
	fma.rn.f32 	%f494, %f473, %f482, %f450;
	fma.rn.f32 	%f495, %f474, %f479, %f451;
	fma.rn.f32 	%f496, %f474, %f480, %f452;
	fma.rn.f32 	%f497, %f474, %f481, %f453;
	fma.rn.f32 	%f498, %f474, %f482, %f454;
	fma.rn.f32 	%f499, %f475, %f479, %f455;
	fma.rn.f32 	%f500, %f475, %f480, %f456;
	fma.rn.f32 	%f501, %f475, %f481, %f457;
	fma.rn.f32 	%f502, %f475, %f482, %f458;
	fma.rn.f32 	%f503, %f476, %f479, %f459;
	fma.rn.f32 	%f504, %f476, %f480, %f460;
	fma.rn.f32 	%f505, %f476, %f481, %f461;
	fma.rn.f32 	%f506, %f476, %f482, %f462;
	fma.rn.f32 	%f507, %f477, %f479, %f463;
	fma.rn.f32 	%f508, %f477, %f480, %f464;
	fma.rn.f32 	%f509, %f477, %f481, %f465;
	fma.rn.f32 	%f510, %f477, %f482, %f466;
	fma.rn.f32 	%f511, %f478, %f479, %f467;
	fma.rn.f32 	%f512, %f478, %f480, %f468;
	fma.rn.f32 	%f513, %f478, %f481, %f469;
	fma.rn.f32 	%f514, %f478, %f482, %f470;
	ld.shared.f32 	%f515, [%r170+32];
	ld.shared.f32 	%f516, [%r170+160];
	ld.shared.f32 	%f517, [%r170+288];
	ld.shared.f32 	%f518, [%r170+416];
	ld.shared.f32 	%f519, [%r170+544];
	ld.shared.f32 	%f520, [%r170+672];
	ld.shared.f32 	%f521, [%r170+800];
	ld.shared.f32 	%f522, [%r170+928];
	ld.shared.f32 	%f523, [%r174+2048];
	ld.shared.f32 	%f524, [%r174+2052];
	ld.shared.f32 	%f525, [%r174+2056];
	ld.shared.f32 	%f526, [%r174+2060];
	fma.rn.f32 	%f527, %f515, %f523, %f483;
	fma.rn.f32 	%f528, %f515, %f524, %f484;
	fma.rn.f32 	%f529, %f515, %f525, %f485;
	fma.rn.f32 	%f530, %f515, %f526, %f486;
	fma.rn.f32 	%f531, %f516, %f523, %f487;
	fma.rn.f32 	%f532, %f516, %f524, %f488;
	fma.rn.f32 	%f533, %f516, %f525, %f489;
	fma.rn.f32 	%f534, %f516, %f526, %f490;
	fma.rn.f32 	%f535, %f517, %f523, %f491;
	fma.rn.f32 	%f536, %f517, %f524, %f492;
	fma.rn.f32 	%f537, %f517, %f525, %f493;
	fma.rn.f32 	%f538, %f517, %f526, %f494;
	fma.rn.f32 	%f539, %f518, %f523, %f495;
	fma.rn.f32 	%f540, %f518, %f524, %f496;
	fma.rn.f32 	%f541, %f518, %f525, %f497;
	fma.rn.f32 	%f542, %f518, %f526, %f498;
	fma.rn.f32 	%f543, %f519, %f523, %f499;
	fma.rn.f32 	%f544, %f519, %f524, %f500;
	fma.rn.f32 	%f545, %f519, %f525, %f501;
	fma.rn.f32 	%f546, %f519, %f526, %f502;
	fma.rn.f32 	%f547, %f520, %f523, %f503;
	fma.rn.f32 	%f548, %f520, %f524, %f504;
	fma.rn.f32 	%f549, %f520, %f525, %f505;
	fma.rn.f32 	%f550, %f520, %f526, %f506;
	fma.rn.f32 	%f551, %f521, %f523, %f507;
	fma.rn.f32 	%f552, %f521, %f524, %f508;
	fma.rn.f32 	%f553, %f521, %f525, %f509;
	fma.rn.f32 	%f554, %f521, %f526, %f510;
	fma.rn.f32 	%f555, %f522, %f523, %f511;
	fma.rn.f32 	%f556, %f522, %f524, %f512;
	fma.rn.f32 	%f557, %f522, %f525, %f513;
	fma.rn.f32 	%f558, %f522, %f526, %f514;
	ld.shared.f32 	%f559, [%r170+36];
	ld.shared.f32 	%f560, [%r170+164];
	ld.shared.f32 	%f561, [%r170+292];
	ld.shared.f32 	%f562, [%r170+420];
	ld.shared.f32 	%f563, [%r170+548];
	ld.shared.f32 	%f564, [%r170+676];
	ld.shared.f32 	%f565, [%r170+804];
	ld.shared.f32 	%f566, [%r170+932];
	ld.shared.f32 	%f567, [%r174+2304];
	ld.shared.f32 	%f568, [%r174+2308];
	ld.shared.f32 	%f569, [%r174+2312];
	ld.shared.f32 	%f570, [%r174+2316];
	fma.rn.f32 	%f571, %f559, %f567, %f527;
	fma.rn.f32 	%f572, %f559, %f568, %f528;
	fma.rn.f32 	%f573, %f559, %f569, %f529;
	fma.rn.f32 	%f574, %f559, %f570, %f530;
	fma.rn.f32 	%f575, %f560, %f567, %f531;
	fma.rn.f32 	%f576, %f560, %f568, %f532;
	fma.rn.f32 	%f577, %f560, %f569, %f533;
	fma.rn.f32 	%f578, %f560, %f570, %f534;
	fma.rn.f32 	%f579, %f561, %f567, %f535;
	fma.rn.f32 	%f580, %f561, %f568, %f536;
	fma.rn.f32 	%f581, %f561, %f569, %f537;
	fma.rn.f32 	%f582, %f561, %f570, %f538;
	fma.rn.f32 	%f583, %f562, %f567, %f539;
	fma.rn.f32 	%f584, %f562, %f568, %f540;
	fma.rn.f32 	%f585, %f562, %f569, %f541;
	fma.rn.f32 	%f586, %f562, %f570, %f542;
	fma.rn.f32 	%f587, %f563, %f567, %f543;
	fma.rn.f32 	%f588, %f563, %f568, %f544;
	fma.rn.f32 	%f589, %f563, %f569, %f545;
	fma.rn.f32 	%f590, %f563, %f570, %f546;
	fma.rn.f32 	%f591, %f564, %f567, %f547;
	fma.rn.f32 	%f592, %f564, %f568, %f548;
	fma.rn.f32 	%f593, %f564, %f569, %f549;
	fma.rn.f32 	%f594, %f564, %f570, %f550;
	fma.rn.f32 	%f595, %f565, %f567, %f551;
	fma.rn.f32 	%f596, %f565, %f568, %f552;
	fma.rn.f32 	%f597, %f565, %f569, %f553;
	fma.rn.f32 	%f598, %f565, %f570, %f554;
	fma.rn.f32 	%f599, %f566, %f567, %f555;
	fma.rn.f32 	%f600, %f566, %f568, %f556;
	fma.rn.f32 	%f601, %f566, %f569, %f557;
	fma.rn.f32 	%f602, %f566, %f570, %f558;
	ld.shared.f32 	%f603, [%r170+40];
	ld.shared.f32 	%f604, [%r170+168];
	ld.shared.f32 	%f605, [%r170+296];
	ld.shared.f32 	%f606, [%r170+424];
	ld.shared.f32 	%f607, [%r170+552];
	ld.shared.f32 	%f608, [%r170+680];
	ld.shared.f32 	%f609, [%r170+808];
	ld.shared.f32 	%f610, [%r170+936];
	ld.shared.f32 	%f611, [%r174+2560];
	ld.shared.f32 	%f612, [%r174+2564];
	ld.shared.f32 	%f613, [%r174+2568];
	ld.shared.f32 	%f614, [%r174+2572];
	fma.rn.f32 	%f615, %f603, %f611, %f571;
	fma.rn.f32 	%f616, %f603, %f612, %f572;
	fma.rn.f32 	%f617, %f603, %f613, %f573;
	fma.rn.f32 	%f618, %f603, %f614, %f574;
	fma.rn.f32 	%f619, %f604, %f611, %f575;
	fma.rn.f32 	%f620, %f604, %f612, %f576;
	fma.rn.f32 	%f621, %f604, %f613, %f577;
	fma.rn.f32 	%f622, %f604, %f614, %f578;
	fma.rn.f32 	%f623, %f605, %f611, %f579;
	fma.rn.f32 	%f624, %f605, %f612, %f580;
	fma.rn.f32 	%f625, %f605, %f613, %f581;
	fma.rn.f32 	%f626, %f605, %f614, %f582;
	fma.rn.f32 	%f627, %f606, %f611, %f583;
	fma.rn.f32 	%f628, %f606, %f612, %f584;
	fma.rn.f32 	%f629, %f606, %f613, %f585;
	fma.rn.f32 	%f630, %f606, %f614, %f586;
	fma.rn.f32 	%f631, %f607, %f611, %f587;
	fma.rn.f32 	%f632, %f607, %f612, %f588;
	fma.rn.f32 	%f633, %f607, %f613, %f589;
	fma.rn.f32 	%f634, %f607, %f614, %f590;
	fma.rn.f32 	%f635, %f608, %f611, %f591;
	fma.rn.f32 	%f636, %f608, %f612, %f592;
	fma.rn.f32 	%f637, %f608, %f613, %f593;
	fma.rn.f32 	%f638, %f608, %f614, %f594;
	fma.rn.f32 	%f639, %f609, %f611, %f595;
	fma.rn.f32 	%f640, %f609, %f612, %f596;
	fma.rn.f32 	%f641, %f609, %f613, %f597;
	fma.rn.f32 	%f642, %f609, %f614, %f598;
	fma.rn.f32 	%f643, %f610, %f611, %f599;
	fma.rn.f32 	%f644, %f610, %f612, %f600;
	fma.rn.f32 	%f645, %f610, %f613, %f601;
	fma.rn.f32 	%f646, %f610, %f614, %f602;
	ld.shared.f32 	%f647, [%r170+44];
	ld.shared.f32 	%f648, [%r170+172];
	ld.shared.f32 	%f649, [%r170+300];
	ld.shared.f32 	%f650, [%r170+428];
	ld.shared.f32 	%f651, [%r170+556];
	ld.shared.f32 	%f652, [%r170+684];
	ld.shared.f32 	%f653, [%r170+812];
	ld.shared.f32 	%f654, [%r170+940];
	ld.shared.f32 	%f655, [%r174+2816];
	ld.shared.f32 	%f656, [%r174+2820];
	ld.shared.f32 	%f657, [%r174+2824];
	ld.shared.f32 	%f658, [%r174+2828];
	fma.rn.f32 	%f659, %f647, %f655, %f615;
	fma.rn.f32 	%f660, %f647, %f656, %f616;
	fma.rn.f32 	%f661, %f647, %f657, %f617;
	fma.rn.f32 	%f662, %f647, %f658, %f618;
	fma.rn.f32 	%f663, %f648, %f655, %f619;
	fma.rn.f32 	%f664, %f648, %f656, %f620;
	fma.rn.f32 	%f665, %f648, %f657, %f621;
	fma.rn.f32 	%f666, %f648, %f658, %f622;
	fma.rn.f32 	%f667, %f649, %f655, %f623;
	fma.rn.f32 	%f668, %f649, %f656, %f624;
	fma.rn.f32 	%f669, %f649, %f657, %f625;
	fma.rn.f32 	%f670, %f649, %f658, %f626;
	fma.rn.f32 	%f671, %f650, %f655, %f627;
	fma.rn.f32 	%f672, %f650, %f656, %f628;
	fma.rn.f32 	%f673, %f650, %f657, %f629;
	fma.rn.f32 	%f674, %f650, %f658, %f630;
	fma.rn.f32 	%f675, %f651, %f655, %f631;
	fma.rn.f32 	%f676, %f651, %f656, %f632;
	fma.rn.f32 	%f677, %f651, %f657, %f633;
	fma.rn.f32 	%f678, %f651, %f658, %f634;
	fma.rn.f32 	%f679, %f652, %f655, %f635;
	fma.rn.f32 	%f680, %f652, %f656, %f636;
	fma.rn.f32 	%f681, %f652, %f657, %f637;
	fma.rn.f32 	%f682, %f652, %f658, %f638;
	fma.rn.f32 	%f683, %f653, %f655, %f639;
	fma.rn.f32 	%f684, %f653, %f656, %f640;
	fma.rn.f32 	%f685, %f653, %f657, %f641;
	fma.rn.f32 	%f686, %f653, %f658, %f642;
	fma.rn.f32 	%f687, %f654, %f655, %f643;
	fma.rn.f32 	%f688, %f654, %f656, %f644;
	fma.rn.f32 	%f689, %f654, %f657, %f645;
	fma.rn.f32 	%f690, %f654, %f658, %f646;
	ld.shared.f32 	%f691, [%r170+48];
	ld.shared.f32 	%f692, [%r170+176];
	ld.shared.f32 	%f693, [%r170+304];
	ld.shared.f32 	%f694, [%r170+432];
	ld.shared.f32 	%f695, [%r170+560];
	ld.shared.f32 	%f696, [%r170+688];
	ld.shared.f32 	%f697, [%r170+816];
	ld.shared.f32 	%f698, [%r170+944];
	ld.shared.f32 	%f699, [%r174+3072];
	ld.shared.f32 	%f700, [%r174+3076];
	ld.shared.f32 	%f701, [%r174+3080];
	ld.shared.f32 	%f702, [%r174+3084];
	fma.rn.f32 	%f703, %f691, %f699, %f659;
	fma.rn.f32 	%f704, %f691, %f700, %f660;
	fma.rn.f32 	%f705, %f691, %f701, %f661;
	fma.rn.f32 	%f706, %f691, %f702, %f662;
	fma.rn.f32 	%f707, %f692, %f699, %f663;
	fma.rn.f32 	%f708, %f692, %f700, %f664;
	fma.rn.f32 	%f709, %f692, %f701, %f665;
	fma.rn.f32 	%f710, %f692, %f702, %f666;
	fma.rn.f32 	%f711, %f693, %f699, %f667;
	fma.rn.f32 	%f712, %f693, %f700, %f668;
	fma.rn.f32 	%f713, %f693, %f701, %f669;
	fma.rn.f32 	%f714, %f693, %f702, %f670;
	fma.rn.f32 	%f715, %f694, %f699, %f671;
	fma.rn.f32 	%f716, %f694, %f700, %f672;
	fma.rn.f32 	%f717, %f694, %f701, %f673;
	fma.rn.f32 	%f718, %f694, %f702, %f674;
	fma.rn.f32 	%f719, %f695, %f699, %f675;
	fma.rn.f32 	%f720, %f695, %f700, %f676;
	fma.rn.f32 	%f721, %f695, %f701, %f677;
	fma.rn.f32 	%f722, %f695, %f702, %f678;
	fma.rn.f32 	%f723, %f696, %f699, %f679;
	fma.rn.f32 	%f724, %f696, %f700, %f680;
	fma.rn.f32 	%f725, %f696, %f701, %f681;
	fma.rn.f32 	%f726, %f696, %f702, %f682;
	fma.rn.f32 	%f727, %f697, %f699, %f683;
	fma.rn.f32 	%f728, %f697, %f700, %f684;
	fma.rn.f32 	%f729, %f697, %f701, %f685;
	fma.rn.f32 	%f730, %f697, %f702, %f686;
	fma.rn.f32 	%f731, %f698, %f699, %f687;
	fma.rn.f32 	%f732, %f698, %f700, %f688;
	fma.rn.f32 	%f733, %f698, %f701, %f689;
	fma.rn.f32 	%f734, %f698, %f702, %f690;
	ld.shared.f32 	%f735, [%r170+52];
	ld.shared.f32 	%f736, [%r170+180];
	ld.shared.f32 	%f737, [%r170+308];
	ld.shared.f32 	%f738, [%r170+436];
	ld.shared.f32 	%f739, [%r170+564];
	ld.shared.f32 	%f740, [%r170+692];
	ld.shared.f32 	%f741, [%r170+820];
	ld.shared.f32 	%f742, [%r170+948];
	ld.shared.f32 	%f743, [%r174+3328];
	ld.shared.f32 	%f744, [%r174+3332];
	ld.shared.f32 	%f745, [%r174+3336];
	ld.shared.f32 	%f746, [%r174+3340];
	fma.rn.f32 	%f747, %f735, %f743, %f703;
	fma.rn.f32 	%f748, %f735, %f744, %f704;
	fma.rn.f32 	%f749, %f735, %f745, %f705;
	fma.rn.f32 	%f750, %f735, %f746, %f706;
	fma.rn.f32 	%f751, %f736, %f743, %f707;
	fma.rn.f32 	%f752, %f736, %f744, %f708;
	fma.rn.f32 	%f753, %f736, %f745, %f709;
	fma.rn.f32 	%f754, %f736, %f746, %f710;
	fma.rn.f32 	%f755, %f737, %f743, %f711;
	fma.rn.f32 	%f756, %f737, %f744, %f712;
	fma.rn.f32 	%f757, %f737, %f745, %f713;
	fma.rn.f32 	%f758, %f737, %f746, %f714;
	fma.rn.f32 	%f759, %f738, %f743, %f715;
	fma.rn.f32 	%f760, %f738, %f744, %f716;
	fma.rn.f32 	%f761, %f738, %f745, %f717;
	fma.rn.f32 	%f762, %f738, %f746, %f718;
	fma.rn.f32 	%f763, %f739, %f743, %f719;
	fma.rn.f32 	%f764, %f739, %f744, %f720;
	fma.rn.f32 	%f765, %f739, %f745, %f721;
	fma.rn.f32 	%f766, %f739, %f746, %f722;
	fma.rn.f32 	%f767, %f740, %f743, %f723;
	fma.rn.f32 	%f768, %f740, %f744, %f724;
	fma.rn.f32 	%f769, %f740, %f745, %f725;
	fma.rn.f32 	%f770, %f740, %f746, %f726;
	fma.rn.f32 	%f771, %f741, %f743, %f727;
	fma.rn.f32 	%f772, %f741, %f744, %f728;
	fma.rn.f32 	%f773, %f741, %f745, %f729;
	fma.rn.f32 	%f774, %f741, %f746, %f730;
	fma.rn.f32 	%f775, %f742, %f743, %f731;
	fma.rn.f32 	%f776, %f742, %f744, %f732;
	fma.rn.f32 	%f777, %f742, %f745, %f733;
	fma.rn.f32 	%f778, %f742, %f746, %f734;
	ld.shared.f32 	%f779, [%r170+56];
	ld.shared.f32 	%f780, [%r170+184];
	ld.shared.f32 	%f781, [%r170+312];
	ld.shared.f32 	%f782, [%r170+440];
	ld.shared.f32 	%f783, [%r170+568];
	ld.shared.f32 	%f784, [%r170+696];
	ld.shared.f32 	%f785, [%r170+824];
	ld.shared.f32 	%f786, [%r170+952];
	ld.shared.f32 	%f787, [%r174+3584];
	ld.shared.f32 	%f788, [%r174+3588];
	ld.shared.f32 	%f789, [%r174+3592];
	ld.shared.f32 	%f790, [%r174+3596];
	fma.rn.f32 	%f791, %f779, %f787, %f747;
	fma.rn.f32 	%f792, %f779, %f788, %f748;
	fma.rn.f32 	%f793, %f779, %f789, %f749;
	fma.rn.f32 	%f794, %f779, %f790, %f750;
	fma.rn.f32 	%f795, %f780, %f787, %f751;
	fma.rn.f32 	%f796, %f780, %f788, %f752;
	fma.rn.f32 	%f797, %f780, %f789, %f753;
	fma.rn.f32 	%f798, %f780, %f790, %f754;
	fma.rn.f32 	%f799, %f781, %f787, %f755;
	fma.rn.f32 	%f800, %f781, %f788, %f756;
	fma.rn.f32 	%f801, %f781, %f789, %f757;
	fma.rn.f32 	%f802, %f781, %f790, %f758;
	fma.rn.f32 	%f803, %f782, %f787, %f759;
	fma.rn.f32 	%f804, %f782, %f788, %f760;
	fma.rn.f32 	%f805, %f782, %f789, %f761;
	fma.rn.f32 	%f806, %f782, %f790, %f762;
	fma.rn.f32 	%f807, %f783, %f787, %f763;
	fma.rn.f32 	%f808, %f783, %f788, %f764;
	fma.rn.f32 	%f809, %f783, %f789, %f765;
	fma.rn.f32 	%f810, %f783, %f790, %f766;
	fma.rn.f32 	%f811, %f784, %f787, %f767;
	fma.rn.f32 	%f812, %f784, %f788, %f768;
	fma.rn.f32 	%f813, %f784, %f789, %f769;
	fma.rn.f32 	%f814, %f784, %f790, %f770;
	fma.rn.f32 	%f815, %f785, %f787, %f771;
	fma.rn.f32 	%f816, %f785, %f788, %f772;
	fma.rn.f32 	%f817, %f785, %f789, %f773;
	fma.rn.f32 	%f818, %f785, %f790, %f774;
	fma.rn.f32 	%f819, %f786, %f787, %f775;
	fma.rn.f32 	%f820, %f786, %f788, %f776;
	fma.rn.f32 	%f821, %f786, %f789, %f777;
	fma.rn.f32 	%f822, %f786, %f790, %f778;
	ld.shared.f32 	%f823, [%r170+60];
	ld.shared.f32 	%f824, [%r170+188];
	ld.shared.f32 	%f825, [%r170+316];
	ld.shared.f32 	%f826, [%r170+444];
	ld.shared.f32 	%f827, [%r170+572];
	ld.shared.f32 	%f828, [%r170+700];
	ld.shared.f32 	%f829, [%r170+828];
	ld.shared.f32 	%f830, [%r170+956];
	ld.shared.f32 	%f831, [%r174+3840];
	ld.shared.f32 	%f832, [%r174+3844];
	ld.shared.f32 	%f833, [%r174+3848];
	ld.shared.f32 	%f834, [%r174+3852];
	fma.rn.f32 	%f835, %f823, %f831, %f791;
	fma.rn.f32 	%f836, %f823, %f832, %f792;
	fma.rn.f32 	%f837, %f823, %f833, %f793;
	fma.rn.f32 	%f838, %f823, %f834, %f794;
	fma.rn.f32 	%f839, %f824, %f831, %f795;
	fma.rn.f32 	%f840, %f824, %f832, %f796;
	fma.rn.f32 	%f841, %f824, %f833, %f797;
	fma.rn.f32 	%f842, %f824, %f834, %f798;
	fma.rn.f32 	%f843, %f825, %f831, %f799;
	fma.rn.f32 	%f844, %f825, %f832, %f800;
	fma.rn.f32 	%f845, %f825, %f833, %f801;
	fma.rn.f32 	%f846, %f825, %f834, %f802;
	fma.rn.f32 	%f847, %f826, %f831, %f803;
	fma.rn.f32 	%f848, %f826, %f832, %f804;
	fma.rn.f32 	%f849, %f826, %f833, %f805;
	fma.rn.f32 	%f850, %f826, %f834, %f806;
	fma.rn.f32 	%f851, %f827, %f831, %f807;
	fma.rn.f32 	%f852, %f827, %f832, %f808;
	fma.rn.f32 	%f853, %f827, %f833, %f809;
	fma.rn.f32 	%f854, %f827, %f834, %f810;
	fma.rn.f32 	%f855, %f828, %f831, %f811;
	fma.rn.f32 	%f856, %f828, %f832, %f812;
	fma.rn.f32 	%f857, %f828, %f833, %f813;
	fma.rn.f32 	%f858, %f828, %f834, %f814;
	fma.rn.f32 	%f859, %f829, %f831, %f815;
	fma.rn.f32 	%f860, %f829, %f832, %f816;
	fma.rn.f32 	%f861, %f829, %f833, %f817;
	fma.rn.f32 	%f862, %f829, %f834, %f818;
	fma.rn.f32 	%f863, %f830, %f831, %f819;
	fma.rn.f32 	%f864, %f830, %f832, %f820;
	fma.rn.f32 	%f865, %f830, %f833, %f821;
	fma.rn.f32 	%f866, %f830, %f834, %f822;
	ld.shared.f32 	%f867, [%r170+64];
	ld.shared.f32 	%f868, [%r170+192];
	ld.shared.f32 	%f869, [%r170+320];
	ld.shared.f32 	%f870, [%r170+448];
	ld.shared.f32 	%f871, [%r170+576];
	ld.shared.f32 	%f872, [%r170+704];
	ld.shared.f32 	%f873, [%r170+832];
	ld.shared.f32 	%f874, [%r170+960];
	ld.shared.f32 	%f875, [%r174+4096];
	ld.shared.f32 	%f876, [%r174+4100];
	ld.shared.f32 	%f877, [%r174+4104];
	ld.shared.f32 	%f878, [%r174+4108];
	fma.rn.f32 	%f879, %f867, %f875, %f835;
	fma.rn.f32 	%f880, %f867, %f876, %f836;
	fma.rn.f32 	%f881, %f867, %f877, %f837;
	fma.rn.f32 	%f882, %f867, %f878, %f838;
	fma.rn.f32 	%f883, %f868, %f875, %f839;
	fma.rn.f32 	%f884, %f868, %f876, %f840;
	fma.rn.f32 	%f885, %f868, %f877, %f841;
	fma.rn.f32 	%f886, %f868, %f878, %f842;
	fma.rn.f32 	%f887, %f869, %f875, %f843;
	fma.rn.f32 	%f888, %f869, %f876, %f844;
	fma.rn.f32 	%f889, %f869, %f877, %f845;
	fma.rn.f32 	%f890, %f869, %f878, %f846;
	fma.rn.f32 	%f891, %f870, %f875, %f847;
	fma.rn.f32 	%f892, %f870, %f876, %f848;
	fma.rn.f32 	%f893, %f870, %f877, %f849;
	fma.rn.f32 	%f894, %f870, %f878, %f850;
	fma.rn.f32 	%f895, %f871, %f875, %f851;
	fma.rn.f32 	%f896, %f871, %f876, %f852;
	fma.rn.f32 	%f897, %f871, %f877, %f853;
	fma.rn.f32 	%f898, %f871, %f878, %f854;
	fma.rn.f32 	%f899, %f872, %f875, %f855;
	fma.rn.f32 	%f900, %f872, %f876, %f856;
	fma.rn.f32 	%f901, %f872, %f877, %f857;
	fma.rn.f32 	%f902, %f872, %f878, %f858;
	fma.rn.f32 	%f903, %f873, %f875, %f859;
	fma.rn.f32 	%f904, %f873, %f876, %f860;
	fma.rn.f32 	%f905, %f873, %f877, %f861;
	fma.rn.f32 	%f906, %f873, %f878, %f862;
	fma.rn.f32 	%f907, %f874, %f875, %f863;
	fma.rn.f32 	%f908, %f874, %f876, %f864;
	fma.rn.f32 	%f909, %f874, %f877, %f865;
	fma.rn.f32 	%f910, %f874, %f878, %f866;
	ld.shared.f32 	%f911, [%r170+68];
	ld.shared.f32 	%f912, [%r170+196];
	ld.shared.f32 	%f913, [%r170+324];
	ld.shared.f32 	%f914, [%r170+452];
	ld.shared.f32 	%f915, [%r170+580];
	ld.shared.f32 	%f916, [%r170+708];
	ld.shared.f32 	%f917, [%r170+836];
	ld.shared.f32 	%f918, [%r170+964];
	ld.shared.f32 	%f919, [%r174+4352];
	ld.shared.f32 	%f920, [%r174+4356];
	ld.shared.f32 	%f921, [%r174+4360];
	ld.shared.f32 	%f922, [%r174+4364];
	fma.rn.f32 	%f923, %f911, %f919, %f879;
	fma.rn.f32 	%f924, %f911, %f920, %f880;
	fma.rn.f32 	%f925, %f911, %f921, %f881;
	fma.rn.f32 	%f926, %f911, %f922, %f882;
	fma.rn.f32 	%f927, %f912, %f919, %f883;
	fma.rn.f32 	%f928, %f912, %f920, %f884;
	fma.rn.f32 	%f929, %f912, %f921, %f885;
	fma.rn.f32 	%f930, %f912, %f922, %f886;
	fma.rn.f32 	%f931, %f913, %f919, %f887;
	fma.rn.f32 	%f932, %f913, %f920, %f888;
	fma.rn.f32 	%f933, %f913, %f921, %f889;
	fma.rn.f32 	%f934, %f913, %f922, %f890;
	fma.rn.f32 	%f935, %f914, %f919, %f891;
	fma.rn.f32 	%f936, %f914, %f920, %f892;
	fma.rn.f32 	%f937, %f914, %f921, %f893;
	fma.rn.f32 	%f938, %f914, %f922, %f894;
	fma.rn.f32 	%f939, %f915, %f919, %f895;
	fma.rn.f32 	%f940, %f915, %f920, %f896;
	fma.rn.f32 	%f941, %f915, %f921, %f897;
	fma.rn.f32 	%f942, %f915, %f922, %f898;
	fma.rn.f32 	%f943, %f916, %f919, %f899;
	fma.rn.f32 	%f944, %f916, %f920, %f900;
	fma.rn.f32 	%f945, %f916, %f921, %f901;
	fma.rn.f32 	%f946, %f916, %f922, %f902;
	fma.rn.f32 	%f947, %f917, %f919, %f903;
	fma.rn.f32 	%f948, %f917, %f920, %f904;
	fma.rn.f32 	%f949, %f917, %f921, %f905;
	fma.rn.f32 	%f950, %f917, %f922, %f906;
	fma.rn.f32 	%f951, %f918, %f919, %f907;
	fma.rn.f32 	%f952, %f918, %f920, %f908;
	fma.rn.f32 	%f953, %f918, %f921, %f909;
	fma.rn.f32 	%f954, %f918, %f922, %f910;
	ld.shared.f32 	%f955, [%r170+72];
	ld.shared.f32 	%f956, [%r170+200];
	ld.shared.f32 	%f957, [%r170+328];
	ld.shared.f32 	%f958, [%r170+456];
	ld.shared.f32 	%f959, [%r170+584];
	ld.shared.f32 	%f960, [%r170+712];
	ld.shared.f32 	%f961, [%r170+840];
	ld.shared.f32 	%f962, [%r170+968];
	ld.shared.f32 	%f963, [%r174+4608];
	ld.shared.f32 	%f964, [%r174+4612];
	ld.shared.f32 	%f965, [%r174+4616];
	ld.shared.f32 	%f966, [%r174+4620];
	fma.rn.f32 	%f967, %f955, %f963, %f923;
	fma.rn.f32 	%f968, %f955, %f964, %f924;
	fma.rn.f32 	%f969, %f955, %f965, %f925;
	fma.rn.f32 	%f970, %f955, %f966, %f926;
	fma.rn.f32 	%f971, %f956, %f963, %f927;
	fma.rn.f32 	%f972, %f956, %f964, %f928;
	fma.rn.f32 	%f973, %f956, %f965, %f929;
	fma.rn.f32 	%f974, %f956, %f966, %f930;
	fma.rn.f32 	%f975, %f957, %f963, %f931;
	fma.rn.f32 	%f976, %f957, %f964, %f932;
	fma.rn.f32 	%f977, %f957, %f965, %f933;
	fma.rn.f32 	%f978, %f957, %f966, %f934;
	fma.rn.f32 	%f979, %f958, %f963, %f935;
	fma.rn.f32 	%f980, %f958, %f964, %f936;
	fma.rn.f32 	%f981, %f958, %f965, %f937;
	fma.rn.f32 	%f982, %f958, %f966, %f938;
	fma.rn.f32 	%f983, %f959, %f963, %f939;
	fma.rn.f32 	%f984, %f959, %f964, %f940;
	fma.rn.f32 	%f985, %f959, %f965, %f941;
	fma.rn.f32 	%f986, %f959, %f966, %f942;
	fma.rn.f32 	%f987, %f960, %f963, %f943;
	fma.rn.f32 	%f988, %f960, %f964, %f944;
	fma.rn.f32 	%f989, %f960, %f965, %f945;
	fma.rn.f32 	%f990, %f960, %f966, %f946;
	fma.rn.f32 	%f991, %f961, %f963, %f947;
	fma.rn.f32 	%f992, %f961, %f964, %f948;
	fma.rn.f32 	%f993, %f961, %f965, %f949;
	fma.rn.f32 	%f994, %f961, %f966, %f950;
	fma.rn.f32 	%f995, %f962, %f963, %f951;
	fma.rn.f32 	%f996, %f962, %f964, %f952;
	fma.rn.f32 	%f997, %f962, %f965, %f953;
	fma.rn.f32 	%f998, %f962, %f966, %f954;
	ld.shared.f32 	%f999, [%r170+76];
	ld.shared.f32 	%f1000, [%r170+204];
	ld.shared.f32 	%f1001, [%r170+332];
	ld.shared.f32 	%f1002, [%r170+460];
	ld.shared.f32 	%f1003, [%r170+588];
	ld.shared.f32 	%f1004, [%r170+716];
	ld.shared.f32 	%f1005, [%r170+844];
	ld.shared.f32 	%f1006, [%r170+972];
	ld.shared.f32 	%f1007, [%r174+4864];
	ld.shared.f32 	%f1008, [%r174+4868];
	ld.shared.f32 	%f1009, [%r174+4872];
	ld.shared.f32 	%f1010, [%r174+4876];
	fma.rn.f32 	%f1011, %f999, %f1007, %f967;
	fma.rn.f32 	%f1012, %f999, %f1008, %f968;
	fma.rn.f32 	%f1013, %f999, %f1009, %f969;
	fma.rn.f32 	%f1014, %f999, %f1010, %f970;
	fma.rn.f32 	%f1015, %f1000, %f1007, %f971;
	fma.rn.f32 	%f1016, %f1000, %f1008, %f972;
	fma.rn.f32 	%f1017, %f1000, %f1009, %f973;
	fma.rn.f32 	%f1018, %f1000, %f1010, %f974;
	fma.rn.f32 	%f1019, %f1001, %f1007, %f975;
	fma.rn.f32 	%f1020, %f1001, %f1008, %f976;
	fma.rn.f32 	%f1021, %f1001, %f1009, %f977;
	fma.rn.f32 	%f1022, %f1001, %f1010, %f978;
	fma.rn.f32 	%f1023, %f1002, %f1007, %f979;
	fma.rn.f32 	%f1024, %f1002, %f1008, %f980;
	fma.rn.f32 	%f1025, %f1002, %f1009, %f981;
	fma.rn.f32 	%f1026, %f1002, %f1010, %f982;
	fma.rn.f32 	%f1027, %f1003, %f1007, %f983;
	fma.rn.f32 	%f1028, %f1003, %f1008, %f984;
	fma.rn.f32 	%f1029, %f1003, %f1009, %f985;
	fma.rn.f32 	%f1030, %f1003, %f1010, %f986;
	fma.rn.f32 	%f1031, %f1004, %f1007, %f987;
	fma.rn.f32 	%f1032, %f1004, %f1008, %f988;
	fma.rn.f32 	%f1033, %f1004, %f1009, %f989;
	fma.rn.f32 	%f1034, %f1004, %f1010, %f990;
	fma.rn.f32 	%f1035, %f1005, %f1007, %f991;
	fma.rn.f32 	%f1036, %f1005, %f1008, %f992;
	fma.rn.f32 	%f1037, %f1005, %f1009, %f993;
	fma.rn.f32 	%f1038, %f1005, %f1010, %f994;
	fma.rn.f32 	%f1039, %f1006, %f1007, %f995;
	fma.rn.f32 	%f1040, %f1006, %f1008, %f996;
	fma.rn.f32 	%f1041, %f1006, %f1009, %f997;
	fma.rn.f32 	%f1042, %f1006, %f1010, %f998;
	ld.shared.f32 	%f1043, [%r170+80];
	ld.shared.f32 	%f1044, [%r170+208];
	ld.shared.f32 	%f1045, [%r170+336];
	ld.shared.f32 	%f1046, [%r170+464];
	ld.shared.f32 	%f1047, [%r170+592];
	ld.shared.f32 	%f1048, [%r170+720];
	ld.shared.f32 	%f1049, [%r170+848];
	ld.shared.f32 	%f1050, [%r170+976];
	ld.shared.f32 	%f1051, [%r174+5120];
	ld.shared.f32 	%f1052, [%r174+5124];
	ld.shared.f32 	%f1053, [%r174+5128];
	ld.shared.f32 	%f1054, [%r174+5132];
	fma.rn.f32 	%f1055, %f1043, %f1051, %f1011;
	fma.rn.f32 	%f1056, %f1043, %f1052, %f1012;
	fma.rn.f32 	%f1057, %f1043, %f1053, %f1013;
	fma.rn.f32 	%f1058, %f1043, %f1054, %f1014;
	fma.rn.f32 	%f1059, %f1044, %f1051, %f1015;
	fma.rn.f32 	%f1060, %f1044, %f1052, %f1016;
	fma.rn.f32 	%f1061, %f1044, %f1053, %f1017;
	fma.rn.f32 	%f1062, %f1044, %f1054, %f1018;
	fma.rn.f32 	%f1063, %f1045, %f1051, %f1019;
	fma.rn.f32 	%f1064, %f1045, %f1052, %f1020;
	fma.rn.f32 	%f1065, %f1045, %f1053, %f1021;
	fma.rn.f32 	%f1066, %f1045, %f1054, %f1022;
	fma.rn.f32 	%f1067, %f1046, %f1051, %f1023;
	fma.rn.f32 	%f1068, %f1046, %f1052, %f1024;
	fma.rn.f32 	%f1069, %f1046, %f1053, %f1025;
	fma.rn.f32 	%f1070, %f1046, %f1054, %f1026;
	fma.rn.f32 	%f1071, %f1047, %f1051, %f1027;
	fma.rn.f32 	%f1072, %f1047, %f1052, %f1028;
	fma.rn.f32 	%f1073, %f1047, %f1053, %f1029;
	fma.rn.f32 	%f1074, %f1047, %f1054, %f1030;
	fma.rn.f32 	%f1075, %f1048, %f1051, %f1031;
	fma.rn.f32 	%f1076, %f1048, %f1052, %f1032;
	fma.rn.f32 	%f1077, %f1048, %f1053, %f1033;
	fma.rn.f32 	%f1078, %f1048, %f1054, %f1034;
	fma.rn.f32 	%f1079, %f1049, %f1051, %f1035;
	fma.rn.f32 	%f1080, %f1049, %f1052, %f1036;
	fma.rn.f32 	%f1081, %f1049, %f1053, %f1037;
	fma.rn.f32 	%f1082, %f1049, %f1054, %f1038;
	fma.rn.f32 	%f1083, %f1050, %f1051, %f1039;
	fma.rn.f32 	%f1084, %f1050, %f1052, %f1040;
	fma.rn.f32 	%f1085, %f1050, %f1053, %f1041;
	fma.rn.f32 	%f1086, %f1050, %f1054, %f1042;
	ld.shared.f32 	%f1087, [%r170+84];
	ld.shared.f32 	%f1088, [%r170+212];
	ld.shared.f32 	%f1089, [%r170+340];
	ld.shared.f32 	%f1090, [%r170+468];
	ld.shared.f32 	%f1091, [%r170+596];
	ld.shared.f32 	%f1092, [%r170+724];
	ld.shared.f32 	%f1093, [%r170+852];
	ld.shared.f32 	%f1094, [%r170+980];
	ld.shared.f32 	%f1095, [%r174+5376];
	ld.shared.f32 	%f1096, [%r174+5380];
	ld.shared.f32 	%f1097, [%r174+5384];
	ld.shared.f32 	%f1098, [%r174+5388];
	fma.rn.f32 	%f1099, %f1087, %f1095, %f1055;
	fma.rn.f32 	%f1100, %f1087, %f1096, %f1056;
	fma.rn.f32 	%f1101, %f1087, %f1097, %f1057;
	fma.rn.f32 	%f1102, %f1087, %f1098, %f1058;
	fma.rn.f32 	%f1103, %f1088, %f1095, %f1059;
	fma.rn.f32 	%f1104, %f1088, %f1096, %f1060;
	fma.rn.f32 	%f1105, %f1088, %f1097, %f1061;
	fma.rn.f32 	%f1106, %f1088, %f1098, %f1062;
	fma.rn.f32 	%f1107, %f1089, %f1095, %f1063;
	fma.rn.f32 	%f1108, %f1089, %f1096, %f1064;
	fma.rn.f32 	%f1109, %f1089, %f1097, %f1065;
	fma.rn.f32 	%f1110, %f1089, %f1098, %f1066;
	fma.rn.f32 	%f1111, %f1090, %f1095, %f1067;
	fma.rn.f32 	%f1112, %f1090, %f1096, %f1068;
	fma.rn.f32 	%f1113, %f1090, %f1097, %f1069;
	fma.rn.f32 	%f1114, %f1090, %f1098, %f1070;
	fma.rn.f32 	%f1115, %f1091, %f1095, %f1071;
	fma.rn.f32 	%f1116, %f1091, %f1096, %f1072;
	fma.rn.f32 	%f1117, %f1091, %f1097, %f1073;
	fma.rn.f32 	%f1118, %f1091, %f1098, %f1074;
	fma.rn.f32 	%f1119, %f1092, %f1095, %f1075;
	fma.rn.f32 	%f1120, %f1092, %f1096, %f1076;
	fma.rn.f32 	%f1121, %f1092, %f1097, %f1077;
	fma.rn.f32 	%f1122, %f1092, %f1098, %f1078;
	fma.rn.f32 	%f1123, %f1093, %f1095, %f1079;
	fma.rn.f32 	%f1124, %f1093, %f1096, %f1080;
	fma.rn.f32 	%f1125, %f1093, %f1097, %f1081;
	fma.rn.f32 	%f1126, %f1093, %f1098, %f1082;
	fma.rn.f32 	%f1127, %f1094, %f1095, %f1083;
	fma.rn.f32 	%f1128, %f1094, %f1096, %f1084;
	fma.rn.f32 	%f1129, %f1094, %f1097, %f1085;
	fma.rn.f32 	%f1130, %f1094, %f1098, %f1086;
	ld.shared.f32 	%f1131, [%r170+88];
	ld.shared.f32 	%f1132, [%r170+216];
	ld.shared.f32 	%f1133, [%r170+344];
	ld.shared.f32 	%f1134, [%r170+472];
	ld.shared.f32 	%f1135, [%r170+600];
	ld.shared.f32 	%f1136, [%r170+728];
	ld.shared.f32 	%f1137, [%r170+856];
	ld.shared.f32 	%f1138, [%r170+984];
	ld.shared.f32 	%f1139, [%r174+5632];
	ld.shared.f32 	%f1140, [%r174+5636];
	ld.shared.f32 	%f1141, [%r174+5640];
	ld.shared.f32 	%f1142, [%r174+5644];
	fma.rn.f32 	%f1143, %f1131, %f1139, %f1099;
	fma.rn.f32 	%f1144, %f1131, %f1140, %f1100;
	fma.rn.f32 	%f1145, %f1131, %f1141, %f1101;
	fma.rn.f32 	%f1146, %f1131, %f1142, %f1102;
	fma.rn.f32 	%f1147, %f1132, %f1139, %f1103;
	fma.rn.f32 	%f1148, %f1132, %f1140, %f1104;
	fma.rn.f32 	%f1149, %f1132, %f1141, %f1105;
	fma.rn.f32 	%f1150, %f1132, %f1142, %f1106;
	fma.rn.f32 	%f1151, %f1133, %f1139, %f1107;
	fma.rn.f32 	%f1152, %f1133, %f1140, %f1108;
	fma.rn.f32 	%f1153, %f1133, %f1141, %f1109;
	fma.rn.f32 	%f1154, %f1133, %f1142, %f1110;
	fma.rn.f32 	%f1155, %f1134, %f1139, %f1111;
	fma.rn.f32 	%f1156, %f1134, %f1140, %f1112;
	fma.rn.f32 	%f1157, %f1134, %f1141, %f1113;
	fma.rn.f32 	%f1158, %f1134, %f1142, %f1114;
	fma.rn.f32 	%f1159, %f1135, %f1139, %f1115;
	fma.rn.f32 	%f1160, %f1135, %f1140, %f1116;
	fma.rn.f32 	%f1161, %f1135, %f1141, %f1117;
	fma.rn.f32 	%f1162, %f1135, %f1142, %f1118;
	fma.rn.f32 	%f1163, %f1136, %f1139, %f1119;
	fma.rn.f32 	%f1164, %f1136, %f1140, %f1120;
	fma.rn.f32 	%f1165, %f1136, %f1141, %f1121;
	fma.rn.f32 	%f1166, %f1136, %f1142, %f1122;
	fma.rn.f32 	%f1167, %f1137, %f1139, %f1123;
	fma.rn.f32 	%f1168, %f1137, %f1140, %f1124;
	fma.rn.f32 	%f1169, %f1137, %f1141, %f1125;
	fma.rn.f32 	%f1170, %f1137, %f1142, %f1126;
	fma.rn.f32 	%f1171, %f1138, %f1139, %f1127;
	fma.rn.f32 	%f1172, %f1138, %f1140, %f1128;
	fma.rn.f32 	%f1173, %f1138, %f1141, %f1129;
	fma.rn.f32 	%f1174, %f1138, %f1142, %f1130;
	ld.shared.f32 	%f1175, [%r170+92];
	ld.shared.f32 	%f1176, [%r170+220];
	ld.shared.f32 	%f1177, [%r170+348];
	ld.shared.f32 	%f1178, [%r170+476];
	ld.shared.f32 	%f1179, [%r170+604];
	ld.shared.f32 	%f1180, [%r170+732];
	ld.shared.f32 	%f1181, [%r170+860];
	ld.shared.f32 	%f1182, [%r170+988];
	ld.shared.f32 	%f1183, [%r174+5888];
	ld.shared.f32 	%f1184, [%r174+5892];
	ld.shared.f32 	%f1185, [%r174+5896];
	ld.shared.f32 	%f1186, [%r174+5900];
	fma.rn.f32 	%f1187, %f1175, %f1183, %f1143;
	fma.rn.f32 	%f1188, %f1175, %f1184, %f1144;
	fma.rn.f32 	%f1189, %f1175, %f1185, %f1145;
	fma.rn.f32 	%f1190, %f1175, %f1186, %f1146;
	fma.rn.f32 	%f1191, %f1176, %f1183, %f1147;
	fma.rn.f32 	%f1192, %f1176, %f1184, %f1148;
	fma.rn.f32 	%f1193, %f1176, %f1185, %f1149;
	fma.rn.f32 	%f1194, %f1176, %f1186, %f1150;
	fma.rn.f32 	%f1195, %f1177, %f1183, %f1151;
	fma.rn.f32 	%f1196, %f1177, %f1184, %f1152;
	fma.rn.f32 	%f1197, %f1177, %f1185, %f1153;
	fma.rn.f32 	%f1198, %f1177, %f1186, %f1154;
	fma.rn.f32 	%f1199, %f1178, %f1183, %f1155;
	fma.rn.f32 	%f1200, %f1178, %f1184, %f1156;
	fma.rn.f32 	%f1201, %f1178, %f1185, %f1157;
	fma.rn.f32 	%f1202, %f1178, %f1186, %f1158;
	fma.rn.f32 	%f1203, %f1179, %f1183, %f1159;
	fma.rn.f32 	%f1204, %f1179, %f1184, %f1160;
	fma.rn.f32 	%f1205, %f1179, %f1185, %f1161;
	fma.rn.f32 	%f1206, %f1179, %f1186, %f1162;
	fma.rn.f32 	%f1207, %f1180, %f1183, %f1163;
	fma.rn.f32 	%f1208, %f1180, %f1184, %f1164;
	fma.rn.f32 	%f1209, %f1180, %f1185, %f1165;
	fma.rn.f32 	%f1210, %f1180, %f1186, %f1166;
	fma.rn.f32 	%f1211, %f1181, %f1183, %f1167;
	fma.rn.f32 	%f1212, %f1181, %f1184, %f1168;
	fma.rn.f32 	%f1213, %f1181, %f1185, %f1169;
	fma.rn.f32 	%f1214, %f1181, %f1186, %f1170;
	fma.rn.f32 	%f1215, %f1182, %f1183, %f1171;
	fma.rn.f32 	%f1216, %f1182, %f1184, %f1172;
	fma.rn.f32 	%f1217, %f1182, %f1185, %f1173;
	fma.rn.f32 	%f1218, %f1182, %f1186, %f1174;
	ld.shared.f32 	%f1219, [%r170+96];
	ld.shared.f32 	%f1220, [%r170+224];
	ld.shared.f32 	%f1221, [%r170+352];
	ld.shared.f32 	%f1222, [%r170+480];
	ld.shared.f32 	%f1223, [%r170+608];
	ld.shared.f32 	%f1224, [%r170+736];
	ld.shared.f32 	%f1225, [%r170+864];
	ld.shared.f32 	%f1226, [%r170+992];
	ld.shared.f32 	%f1227, [%r174+6144];
	ld.shared.f32 	%f1228, [%r174+6148];
	ld.shared.f32 	%f1229, [%r174+6152];
	ld.shared.f32 	%f1230, [%r174+6156];
	fma.rn.f32 	%f1231, %f1219, %f1227, %f1187;
	fma.rn.f32 	%f1232, %f1219, %f1228, %f1188;
	fma.rn.f32 	%f1233, %f1219, %f1229, %f1189;
	fma.rn.f32 	%f1234, %f1219, %f1230, %f1190;
	fma.rn.f32 	%f1235, %f1220, %f1227, %f1191;
	fma.rn.f32 	%f1236, %f1220, %f1228, %f1192;
	fma.rn.f32 	%f1237, %f1220, %f1229, %f1193;
	fma.rn.f32 	%f1238, %f1220, %f1230, %f1194;
	fma.rn.f32 	%f1239, %f1221, %f1227, %f1195;
	fma.rn.f32 	%f1240, %f1221, %f1228, %f1196;
	fma.rn.f32 	%f1241, %f1221, %f1229, %f1197;
	fma.rn.f32 	%f1242, %f1221, %f1230, %f1198;
	fma.rn.f32 	%f1243, %f1222, %f1227, %f1199;
	fma.rn.f32 	%f1244, %f1222, %f1228, %f1200;
	fma.rn.f32 	%f1245, %f1222, %f1229, %f1201;
	fma.rn.f32 	%f1246, %f1222, %f1230, %f1202;
	fma.rn.f32 	%f1247, %f1223, %f1227, %f1203;
	fma.rn.f32 	%f1248, %f1223, %f1228, %f1204;
	fma.rn.f32 	%f1249, %f1223, %f1229, %f1205;
	fma.rn.f32 	%f1250, %f1223, %f1230, %f1206;
	fma.rn.f32 	%f1251, %f1224, %f1227, %f1207;
	fma.rn.f32 	%f1252, %f1224, %f1228, %f1208;
	fma.rn.f32 	%f1253, %f1224, %f1229, %f1209;
	fma.rn.f32 	%f1254, %f1224, %f1230, %f1210;
	fma.rn.f32 	%f1255, %f1225, %f1227, %f1211;
	fma.rn.f32 	%f1256, %f1225, %f1228, %f1212;
	fma.rn.f32 	%f1257, %f1225, %f1229, %f1213;
	fma.rn.f32 	%f1258, %f1225, %f1230, %f1214;
	fma.rn.f32 	%f1259, %f1226, %f1227, %f1215;
	fma.rn.f32 	%f1260, %f1226, %f1228, %f1216;
	fma.rn.f32 	%f1261, %f1226, %f1229, %f1217;
	fma.rn.f32 	%f1262, %f1226, %f1230, %f1218;
	ld.shared.f32 	%f1263, [%r170+100];
	ld.shared.f32 	%f1264, [%r170+228];
	ld.shared.f32 	%f1265, [%r170+356];
	ld.shared.f32 	%f1266, [%r170+484];
	ld.shared.f32 	%f1267, [%r170+612];
	ld.shared.f32 	%f1268, [%r170+740];
	ld.shared.f32 	%f1269, [%r170+868];
	ld.shared.f32 	%f1270, [%r170+996];
	ld.shared.f32 	%f1271, [%r174+6400];
	ld.shared.f32 	%f1272, [%r174+6404];
	ld.shared.f32 	%f1273, [%r174+6408];
	ld.shared.f32 	%f1274, [%r174+6412];
	fma.rn.f32 	%f1275, %f1263, %f1271, %f1231;
	fma.rn.f32 	%f1276, %f1263, %f1272, %f1232;
	fma.rn.f32 	%f1277, %f1263, %f1273, %f1233;
	fma.rn.f32 	%f1278, %f1263, %f1274, %f1234;
	fma.rn.f32 	%f1279, %f1264, %f1271, %f1235;
	fma.rn.f32 	%f1280, %f1264, %f1272, %f1236;
	fma.rn.f32 	%f1281, %f1264, %f1273, %f1237;
	fma.rn.f32 	%f1282, %f1264, %f1274, %f1238;
	fma.rn.f32 	%f1283, %f1265, %f1271, %f1239;
	fma.rn.f32 	%f1284, %f1265, %f1272, %f1240;
	fma.rn.f32 	%f1285, %f1265, %f1273, %f1241;
	fma.rn.f32 	%f1286, %f1265, %f1274, %f1242;
	fma.rn.f32 	%f1287, %f1266, %f1271, %f1243;
	fma.rn.f32 	%f1288, %f1266, %f1272, %f1244;
	fma.rn.f32 	%f1289, %f1266, %f1273, %f1245;
	fma.rn.f32 	%f1290, %f1266, %f1274, %f1246;
	fma.rn.f32 	%f1291, %f1267, %f1271, %f1247;
	fma.rn.f32 	%f1292, %f1267, %f1272, %f1248;
	fma.rn.f32 	%f1293, %f1267, %f1273, %f1249;
	fma.rn.f32 	%f1294, %f1267, %f1274, %f1250;
	fma.rn.f32 	%f1295, %f1268, %f1271, %f1251;
	fma.rn.f32 	%f1296, %f1268, %f1272, %f1252;
	fma.rn.f32 	%f1297, %f1268, %f1273, %f1253;
	fma.rn.f32 	%f1298, %f1268, %f1274, %f1254;
	fma.rn.f32 	%f1299, %f1269, %f1271, %f1255;
	fma.rn.f32 	%f1300, %f1269, %f1272, %f1256;
	fma.rn.f32 	%f1301, %f1269, %f1273, %f1257;
	fma.rn.f32 	%f1302, %f1269, %f1274, %f1258;
	fma.rn.f32 	%f1303, %f1270, %f1271, %f1259;
	fma.rn.f32 	%f1304, %f1270, %f1272, %f1260;
	fma.rn.f32 	%f1305, %f1270, %f1273, %f1261;
	fma.rn.f32 	%f1306, %f1270, %f1274, %f1262;
	ld.shared.f32 	%f1307, [%r170+104];
	ld.shared.f32 	%f1308, [%r170+232];
	ld.shared.f32 	%f1309, [%r170+360];
	ld.shared.f32 	%f1310, [%r170+488];
	ld.shared.f32 	%f1311, [%r170+616];
	ld.shared.f32 	%f1312, [%r170+744];
	ld.shared.f32 	%f1313, [%r170+872];
	ld.shared.f32 	%f1314, [%r170+1000];
	ld.shared.f32 	%f1315, [%r174+6656];
	ld.shared.f32 	%f1316, [%r174+6660];
	ld.shared.f32 	%f1317, [%r174+6664];
	ld.shared.f32 	%f1318, [%r174+6668];
	fma.rn.f32 	%f1319, %f1307, %f1315, %f1275;
	fma.rn.f32 	%f1320, %f1307, %f1316, %f1276;
	fma.rn.f32 	%f1321, %f1307, %f1317, %f1277;
	fma.rn.f32 	%f1322, %f1307, %f1318, %f1278;
	fma.rn.f32 	%f1323, %f1308, %f1315, %f1279;
	fma.rn.f32 	%f1324, %f1308, %f1316, %f1280;
	fma.rn.f32 	%f1325, %f1308, %f1317, %f1281;
	fma.rn.f32 	%f1326, %f1308, %f1318, %f1282;
	fma.rn.f32 	%f1327, %f1309, %f1315, %f1283;
	fma.rn.f32 	%f1328, %f1309, %f1316, %f1284;
	fma.rn.f32 	%f1329, %f1309, %f1317, %f1285;
	fma.rn.f32 	%f1330, %f1309, %f1318, %f1286;
	fma.rn.f32 	%f1331, %f1310, %f1315, %f1287;
	fma.rn.f32 	%f1332, %f1310, %f1316, %f1288;
	fma.rn.f32 	%f1333, %f1310, %f1317, %f1289;
	fma.rn.f32 	%f1334, %f1310, %f1318, %f1290;
	fma.rn.f32 	%f1335, %f1311, %f1315, %f1291;
	fma.rn.f32 	%f1336, %f1311, %f1316, %f1292;
	fma.rn.f32 	%f1337, %f1311, %f1317, %f1293;
	fma.rn.f32 	%f1338, %f1311, %f1318, %f1294;
	fma.rn.f32 	%f1339, %f1312, %f1315, %f1295;
	fma.rn.f32 	%f1340, %f1312, %f1316, %f1296;
	fma.rn.f32 	%f1341, %f1312, %f1317, %f1297;
	fma.rn.f32 	%f1342, %f1312, %f1318, %f1298;
	fma.rn.f32 	%f1343, %f1313, %f1315, %f1299;
	fma.rn.f32 	%f1344, %f1313, %f1316, %f1300;
	fma.rn.f32 	%f1345, %f1313, %f1317, %f1301;
	fma.rn.f32 	%f1346, %f1313, %f1318, %f1302;
	fma.rn.f32 	%f1347, %f1314, %f1315, %f1303;
	fma.rn.f32 	%f1348, %f1314, %f1316, %f1304;
	fma.rn.f32 	%f1349, %f1314, %f1317, %f1305;
	fma.rn.f32 	%f1350, %f1314, %f1318, %f1306;
	ld.shared.f32 	%f1351, [%r170+108];
	ld.shared.f32 	%f1352, [%r170+236];
	ld.shared.f32 	%f1353, [%r170+364];
	ld.shared.f32 	%f1354, [%r170+492];
	ld.shared.f32 	%f1355, [%r170+620];
	ld.shared.f32 	%f1356, [%r170+748];
	ld.shared.f32 	%f1357, [%r170+876];
	ld.shared.f32 	%f1358, [%r170+1004];
	ld.shared.f32 	%f1359, [%r174+6912];
	ld.shared.f32 	%f1360, [%r174+6916];
	ld.shared.f32 	%f1361, [%r174+6920];
	ld.shared.f32 	%f1362, [%r174+6924];
	fma.rn.f32 	%f1363, %f1351, %f1359, %f1319;
	fma.rn.f32 	%f1364, %f1351, %f1360, %f1320;
	fma.rn.f32 	%f1365, %f1351, %f1361, %f1321;
	fma.rn.f32 	%f1366, %f1351, %f1362, %f1322;
	fma.rn.f32 	%f1367, %f1352, %f1359, %f1323;
	fma.rn.f32 	%f1368, %f1352, %f1360, %f1324;
	fma.rn.f32 	%f1369, %f1352, %f1361, %f1325;
	fma.rn.f32 	%f1370, %f1352, %f1362, %f1326;
	fma.rn.f32 	%f1371, %f1353, %f1359, %f1327;
	fma.rn.f32 	%f1372, %f1353, %f1360, %f1328;
	fma.rn.f32 	%f1373, %f1353, %f1361, %f1329;
	fma.rn.f32 	%f1374, %f1353, %f1362, %f1330;
	fma.rn.f32 	%f1375, %f1354, %f1359, %f1331;
	fma.rn.f32 	%f1376, %f1354, %f1360, %f1332;
	fma.rn.f32 	%f1377, %f1354, %f1361, %f1333;
	fma.rn.f32 	%f1378, %f1354, %f1362, %f1334;
	fma.rn.f32 	%f1379, %f1355, %f1359, %f1335;
	fma.rn.f32 	%f1380, %f1355, %f1360, %f1336;
	fma.rn.f32 	%f1381, %f1355, %f1361, %f1337;
	fma.rn.f32 	%f1382, %f1355, %f1362, %f1338;
	fma.rn.f32 	%f1383, %f1356, %f1359, %f1339;
	fma.rn.f32 	%f1384, %f1356, %f1360, %f1340;
	fma.rn.f32 	%f1385, %f1356, %f1361, %f1341;
	fma.rn.f32 	%f1386, %f1356, %f1362, %f1342;
	fma.rn.f32 	%f1387, %f1357, %f1359, %f1343;
	fma.rn.f32 	%f1388, %f1357, %f1360, %f1344;
	fma.rn.f32 	%f1389, %f1357, %f1361, %f1345;
	fma.rn.f32 	%f1390, %f1357, %f1362, %f1346;
	fma.rn.f32 	%f1391, %f1358, %f1359, %f1347;
	fma.rn.f32 	%f1392, %f1358, %f1360, %f1348;
	fma.rn.f32 	%f1393, %f1358, %f1361, %f1349;
	fma.rn.f32 	%f1394, %f1358, %f1362, %f1350;
	ld.shared.f32 	%f1395, [%r170+112];
	ld.shared.f32 	%f1396, [%r170+240];
	ld.shared.f32 	%f1397, [%r170+368];
	ld.shared.f32 	%f1398, [%r170+496];
	ld.shared.f32 	%f1399, [%r170+624];
	ld.shared.f32 	%f1400, [%r170+752];
	ld.shared.f32 	%f1401, [%r170+880];
	ld.shared.f32 	%f1402, [%r170+1008];
	ld.shared.f32 	%f1403, [%r174+7168];
	ld.shared.f32 	%f1404, [%r174+7172];
	ld.shared.f32 	%f1405, [%r174+7176];
	ld.shared.f32 	%f1406, [%r174+7180];
	fma.rn.f32 	%f1407, %f1395, %f1403, %f1363;
	fma.rn.f32 	%f1408, %f1395, %f1404, %f1364;
	fma.rn.f32 	%f1409, %f1395, %f1405, %f1365;
	fma.rn.f32 	%f1410, %f1395, %f1406, %f1366;
	fma.rn.f32 	%f1411, %f1396, %f1403, %f1367;
	fma.rn.f32 	%f1412, %f1396, %f1404, %f1368;
	fma.rn.f32 	%f1413, %f1396, %f1405, %f1369;
	fma.rn.f32 	%f1414, %f1396, %f1406, %f1370;
	fma.rn.f32 	%f1415, %f1397, %f1403, %f1371;
	fma.rn.f32 	%f1416, %f1397, %f1404, %f1372;
	fma.rn.f32 	%f1417, %f1397, %f1405, %f1373;
	fma.rn.f32 	%f1418, %f1397, %f1406, %f1374;
	fma.rn.f32 	%f1419, %f1398, %f1403, %f1375;
	fma.rn.f32 	%f1420, %f1398, %f1404, %f1376;
	fma.rn.f32 	%f1421, %f1398, %f1405, %f1377;
	fma.rn.f32 	%f1422, %f1398, %f1406, %f1378;
	fma.rn.f32 	%f1423, %f1399, %f1403, %f1379;
	fma.rn.f32 	%f1424, %f1399, %f1404, %f1380;
	fma.rn.f32 	%f1425, %f1399, %f1405, %f1381;
	fma.rn.f32 	%f1426, %f1399, %f1406, %f1382;
	fma.rn.f32 	%f1427, %f1400, %f1403, %f1383;
	fma.rn.f32 	%f1428, %f1400, %f1404, %f1384;
	fma.rn.f32 	%f1429, %f1400, %f1405, %f1385;
	fma.rn.f32 	%f1430, %f1400, %f1406, %f1386;
	fma.rn.f32 	%f1431, %f1401, %f1403, %f1387;
	fma.rn.f32 	%f1432, %f1401, %f1404, %f1388;
	fma.rn.f32 	%f1433, %f1401, %f1405, %f1389;
	fma.rn.f32 	%f1434, %f1401, %f1406, %f1390;
	fma.rn.f32 	%f1435, %f1402, %f1403, %f1391;
	fma.rn.f32 	%f1436, %f1402, %f1404, %f1392;
	fma.rn.f32 	%f1437, %f1402, %f1405, %f1393;
	fma.rn.f32 	%f1438, %f1402, %f1406, %f1394;
	ld.shared.f32 	%f1439, [%r170+116];
	ld.shared.f32 	%f1440, [%r170+244];
	ld.shared.f32 	%f1441, [%r170+372];
	ld.shared.f32 	%f1442, [%r170+500];
	ld.shared.f32 	%f1443, [%r170+628];
	ld.shared.f32 	%f1444, [%r170+756];
	ld.shared.f32 	%f1445, [%r170+884];
	ld.shared.f32 	%f1446, [%r170+1012];
	ld.shared.f32 	%f1447, [%r174+7424];
	ld.shared.f32 	%f1448, [%r174+7428];
	ld.shared.f32 	%f1449, [%r174+7432];
	ld.shared.f32 	%f1450, [%r174+7436];
	fma.rn.f32 	%f1451, %f1439, %f1447, %f1407;
	fma.rn.f32 	%f1452, %f1439, %f1448, %f1408;
	fma.rn.f32 	%f1453, %f1439, %f1449, %f1409;
	fma.rn.f32 	%f1454, %f1439, %f1450, %f1410;
	fma.rn.f32 	%f1455, %f1440, %f1447, %f1411;
	fma.rn.f32 	%f1456, %f1440, %f1448, %f1412;
	fma.rn.f32 	%f1457, %f1440, %f1449, %f1413;
	fma.rn.f32 	%f1458, %f1440, %f1450, %f1414;
	fma.rn.f32 	%f1459, %f1441, %f1447, %f1415;
	fma.rn.f32 	%f1460, %f1441, %f1448, %f1416;
	fma.rn.f32 	%f1461, %f1441, %f1449, %f1417;
	fma.rn.f32 	%f1462, %f1441, %f1450, %f1418;
	fma.rn.f32 	%f1463, %f1442, %f1447, %f1419;
	fma.rn.f32 	%f1464, %f1442, %f1448, %f1420;
	fma.rn.f32 	%f1465, %f1442, %f1449, %f1421;
	fma.rn.f32 	%f1466, %f1442, %f1450, %f1422;
	fma.rn.f32 	%f1467, %f1443, %f1447, %f1423;
	fma.rn.f32 	%f1468, %f1443, %f1448, %f1424;
	fma.rn.f32 	%f1469, %f1443, %f1449, %f1425;
	fma.rn.f32 	%f1470, %f1443, %f1450, %f1426;
	fma.rn.f32 	%f1471, %f1444, %f1447, %f1427;
	fma.rn.f32 	%f1472, %f1444, %f1448, %f1428;
	fma.rn.f32 	%f1473, %f1444, %f1449, %f1429;
	fma.rn.f32 	%f1474, %f1444, %f1450, %f1430;
	fma.rn.f32 	%f1475, %f1445, %f1447, %f1431;
	fma.rn.f32 	%f1476, %f1445, %f1448, %f1432;
	fma.rn.f32 	%f1477, %f1445, %f1449, %f1433;
	fma.rn.f32 	%f1478, %f1445, %f1450, %f1434;
	fma.rn.f32 	%f1479, %f1446, %f1447, %f1435;
	fma.rn.f32 	%f1480, %f1446, %f1448, %f1436;
	fma.rn.f32 	%f1481, %f1446, %f1449, %f1437;
	fma.rn.f32 	%f1482, %f1446, %f1450, %f1438;
	ld.shared.f32 	%f1483, [%r170+120];
	ld.shared.f32 	%f1484, [%r170+248];
	ld.shared.f32 	%f1485, [%r170+376];
	ld.shared.f32 	%f1486, [%r170+504];
	ld.shared.f32 	%f1487, [%r170+632];
	ld.shared.f32 	%f1488, [%r170+760];
	ld.shared.f32 	%f1489, [%r170+888];
	ld.shared.f32 	%f1490, [%r170+1016];
	ld.shared.f32 	%f1491, [%r174+7680];
	ld.shared.f32 	%f1492, [%r174+7684];
	ld.shared.f32 	%f1493, [%r174+7688];
	ld.shared.f32 	%f1494, [%r174+7692];
	fma.rn.f32 	%f1495, %f1483, %f1491, %f1451;
	fma.rn.f32 	%f1496, %f1483, %f1492, %f1452;
	fma.rn.f32 	%f1497, %f1483, %f1493, %f1453;
	fma.rn.f32 	%f1498, %f1483, %f1494, %f1454;
	fma.rn.f32 	%f1499, %f1484, %f1491, %f1455;
	fma.rn.f32 	%f1500, %f1484, %f1492, %f1456;
	fma.rn.f32 	%f1501, %f1484, %f1493, %f1457;
	fma.rn.f32 	%f1502, %f1484, %f1494, %f1458;
	fma.rn.f32 	%f1503, %f1485, %f1491, %f1459;
	fma.rn.f32 	%f1504, %f1485, %f1492, %f1460;
	fma.rn.f32 	%f1505, %f1485, %f1493, %f1461;
	fma.rn.f32 	%f1506, %f1485, %f1494, %f1462;
	fma.rn.f32 	%f1507, %f1486, %f1491, %f1463;
	fma.rn.f32 	%f1508, %f1486, %f1492, %f1464;
	fma.rn.f32 	%f1509, %f1486, %f1493, %f1465;
	fma.rn.f32 	%f1510, %f1486, %f1494, %f1466;
	fma.rn.f32 	%f1511, %f1487, %f1491, %f1467;
	fma.rn.f32 	%f1512, %f1487, %f1492, %f1468;
	fma.rn.f32 	%f1513, %f1487, %f1493, %f1469;
	fma.rn.f32 	%f1514, %f1487, %f1494, %f1470;
	fma.rn.f32 	%f1515, %f1488, %f1491, %f1471;
	fma.rn.f32 	%f1516, %f1488, %f1492, %f1472;
	fma.rn.f32 	%f1517, %f1488, %f1493, %f1473;
	fma.rn.f32 	%f1518, %f1488, %f1494, %f1474;
	fma.rn.f32 	%f1519, %f1489, %f1491, %f1475;
	fma.rn.f32 	%f1520, %f1489, %f1492, %f1476;
	fma.rn.f32 	%f1521, %f1489, %f1493, %f1477;
	fma.rn.f32 	%f1522, %f1489, %f1494, %f1478;
	fma.rn.f32 	%f1523, %f1490, %f1491, %f1479;
	fma.rn.f32 	%f1524, %f1490, %f1492, %f1480;
	fma.rn.f32 	%f1525, %f1490, %f1493, %f1481;
	fma.rn.f32 	%f1526, %f1490, %f1494, %f1482;
	ld.shared.f32 	%f1527, [%r170+124];
	ld.shared.f32 	%f1528, [%r170+252];
	ld.shared.f32 	%f1529, [%r170+380];
	ld.shared.f32 	%f1530, [%r170+508];
	ld.shared.f32 	%f1531, [%r170+636];
	ld.shared.f32 	%f1532, [%r170+764];
	ld.shared.f32 	%f1533, [%r170+892];
	ld.shared.f32 	%f1534, [%r170+1020];
	ld.shared.f32 	%f1535, [%r174+7936];
	ld.shared.f32 	%f1536, [%r174+7940];
	ld.shared.f32 	%f1537, [%r174+7944];
	ld.shared.f32 	%f1538, [%r174+7948];
	fma.rn.f32 	%f1590, %f1527, %f1535, %f1495;
	fma.rn.f32 	%f1589, %f1527, %f1536, %f1496;
	fma.rn.f32 	%f1588, %f1527, %f1537, %f1497;
	fma.rn.f32 	%f1587, %f1527, %f1538, %f1498;
	fma.rn.f32 	%f1586, %f1528, %f1535, %f1499;
	fma.rn.f32 	%f1585, %f1528, %f1536, %f1500;
	fma.rn.f32 	%f1584, %f1528, %f1537, %f1501;
	fma.rn.f32 	%f1583, %f1528, %f1538, %f1502;
	fma.rn.f32 	%f1582, %f1529, %f1535, %f1503;
	fma.rn.f32 	%f1581, %f1529, %f1536, %f1504;
	fma.rn.f32 	%f1580, %f1529, %f1537, %f1505;
	fma.rn.f32 	%f1579, %f1529, %f1538, %f1506;
	fma.rn.f32 	%f1578, %f1530, %f1535, %f1507;
	fma.rn.f32 	%f1577, %f1530, %f1536, %f1508;
	fma.rn.f32 	%f1576, %f1530, %f1537, %f1509;
	fma.rn.f32 	%f1575, %f1530, %f1538, %f1510;
	fma.rn.f32 	%f1574, %f1531, %f1535, %f1511;
	fma.rn.f32 	%f1573, %f1531, %f1536, %f1512;
	fma.rn.f32 	%f1572, %f1531, %f1537, %f1513;
	fma.rn.f32 	%f1571, %f1531, %f1538, %f1514;
	fma.rn.f32 	%f1591, %f1532, %f1535, %f1515;
	fma.rn.f32 	%f1592, %f1532, %f1536, %f1516;
	fma.rn.f32 	%f1593, %f1532, %f1537, %f1517;
	fma.rn.f32 	%f1594, %f1532, %f1538, %f1518;
	fma.rn.f32 	%f1595, %f1533, %f1535, %f1519;
	fma.rn.f32 	%f1596, %f1533, %f1536, %f1520;
	fma.rn.f32 	%f1597, %f1533, %f1537, %f1521;
	fma.rn.f32 	%f1598, %f1533, %f1538, %f1522;
	fma.rn.f32 	%f1599, %f1534, %f1535, %f1523;
	fma.rn.f32 	%f1600, %f1534, %f1536, %f1524;
	fma.rn.f32 	%f1601, %f1534, %f1537, %f1525;
	fma.rn.f32 	%f1602, %f1534, %f1538, %f1526;
	bar.sync 	0;
	add.s32 	%r213, %r213, 1;
	setp.ne.s32 	%p18, %r213, 0;
	add.s32 	%r212, %r212, 32;
	add.s32 	%r211, %r211, 32;
	add.s32 	%r210, %r210, 32;
	add.s32 	%r209, %r209, 32;
	add.s32 	%r208, %r208, 32;
	add.s32 	%r207, %r207, 32;
	add.s32 	%r206, %r206, 32;
	add.s32 	%r205, %r205, 32;
	shl.b32 	%r175, %r195, 5;
	add.s32 	%r204, %r204, %r175;
	add.s32 	%r203, %r203, %r175;
	add.s32 	%r202, %r202, %r175;
	add.s32 	%r201, %r201, %r175;
	add.s32 	%r200, %r200, %r175;
	add.s32 	%r199, %r199, %r175;
	add.s32 	%r198, %r198, %r175;
	add.s32 	%r197, %r197, %r175;
	@%p18 bra 	$L__BB0_2;
$L__BB0_35:
	ld.param.u32 	%r196, [_Z23matmul_rectangular_tilePfS_S_iii_param_4];
	ld.param.u64 	%rd71, [_Z23matmul_rectangular_tilePfS_S_iii_param_2];
	cvta.to.global.u64 	%rd45, %rd71;
	mov.u32 	%r176, %ctaid.y;
	shl.b32 	%r177, %r176, 6;
	mov.u32 	%r178, %tid.y;
	shl.b32 	%r179, %r178, 3;
	add.s32 	%r180, %r177, %r179;
	mov.u32 	%r181, %tid.x;
	shl.b32 	%r182, %r181, 2;
	mov.u32 	%r183, %ctaid.x;
	shl.b32 	%r184, %r183, 6;
	add.s32 	%r185, %r184, %r182;
	mad.lo.s32 	%r186, %r180, %r196, %r185;
	mul.wide.u32 	%rd46, %r186, 4;
	add.s64 	%rd47, %rd45, %rd46;
	st.global.v4.f32 	[%rd47], {%f1590, %f1589, %f1588, %f1587};
	add.s32 	%r187, %r186, %r196;
	mul.wide.u32 	%rd48, %r187, 4;
	add.s64 	%rd49, %rd45, %rd48;
	st.global.v4.f32 	[%rd49], {%f1586, %f1585, %f1584, %f1583};
	add.s32 	%r188, %r187, %r196;
	mul.wide.u32 	%rd50, %r188, 4;
	add.s64 	%rd51, %rd45, %rd50;
	st.global.v4.f32 	[%rd51], {%f1582, %f1581, %f1580, %f1579};
	add.s32 	%r189, %r188, %r196;
	mul.wide.u32 	%rd52, %r189, 4;
	add.s64 	%rd53, %rd45, %rd52;
	st.global.v4.f32 	[%rd53], {%f1578, %f1577, %f1576, %f1575};
	add.s32 	%r190, %r189, %r196;
	mul.wide.u32 	%rd54, %r190, 4;
	add.s64 	%rd55, %rd45, %rd54;
	st.global.v4.f32 	[%rd55], {%f1574, %f1573, %f1572, %f1571};
	add.s32 	%r191, %r190, %r196;
	mul.wide.u32 	%rd56, %r191, 4;
	add.s64 	%rd57, %rd45, %rd56;
	st.global.v4.f32 	[%rd57], {%f1591, %f1592, %f1593, %f1594};
	add.s32 	%r192, %r191, %r196;
	mul.wide.u32 	%rd58, %r192, 4;
	add.s64 	%rd59, %rd45, %rd58;
	st.global.v4.f32 	[%rd59], {%f1595, %f1596, %f1597, %f1598};
	add.s32 	%r193, %r192, %r196;
	mul.wide.u32 	%rd60, %r193, 4;
	add.s64 	%rd61, %rd45, %rd60;
	st.global.v4.f32 	[%rd61], {%f1599, %f1600, %f1601, %f1602};
	ret;

}
	// .globl	_Z15sgemmWarptilingILi128ELi128ELi16ELi64ELi64ELi4ELi8ELi4ELi128EEviiifPfS0_fS0_
.visible .entry _Z15sgemmWarptilingILi128ELi128ELi16ELi64ELi64ELi4ELi8ELi4ELi128EEviiifPfS0_fS0_(
	.param .u32 _Z15sgemmWarptilingILi128ELi128ELi16ELi64ELi64ELi4ELi8ELi4ELi128EEviiifPfS0_fS0__param_0,
	.param .u32 _Z15sgemmWarptilingILi128ELi128ELi16ELi64ELi64ELi4ELi8ELi4ELi128EEviiifPfS0_fS0__param_1,
	.param .u32 _Z15sgemmWarptilingILi128ELi128ELi16ELi64ELi64ELi4ELi8ELi4ELi128EEviiifPfS0_fS0__param_2,
	.param .f32 _Z15sgemmWarptilingILi128ELi128ELi16ELi64ELi64ELi4ELi8ELi4ELi128EEviiifPfS0_fS0__param_3,
	.param .u64 .ptr .align 1 _Z15sgemmWarptilingILi128ELi128ELi16ELi64ELi64ELi4ELi8ELi4ELi128EEviiifPfS0_fS0__param_4,
	.param .u64 .ptr .align 1 _Z15sgemmWarptilingILi128ELi128ELi16ELi64ELi64ELi4ELi8ELi4ELi128EEviiifPfS0_fS0__param_5,
	.param .f32 _Z15sgemmWarptilingILi128ELi128ELi16ELi64ELi64ELi4ELi8ELi4ELi128EEviiifPfS0_fS0__param_6,
	.param .u64 .ptr .align 1 _Z15sgemmWarptilingILi128ELi128ELi16ELi64ELi64ELi4ELi8ELi4ELi128EEviiifPfS0_fS0__param_7
)
.maxntid 128
{
	.reg .pred 	%p<4>;
	.reg .b16 	%rs<3>;
	.reg .b32 	%r<86>;
	.reg .b32 	%f<1343>;
	.reg .b64 	%rd<68>;
	// demoted variable
	.shared .align 4 .b8 _ZZ15sgemmWarptilingILi128ELi128ELi16ELi64ELi64ELi4ELi8ELi4ELi128EEviiifPfS0_fS0_E2As[8192];
	// demoted variable
	.shared .align 4 .b8 _ZZ15sgemmWarptilingILi128ELi128ELi16ELi64ELi64ELi4ELi8ELi4ELi128EEviiifPfS0_fS0_E2Bs[8192];
	ld.param.u32 	%r18, [_Z15sgemmWarptilingILi128ELi128ELi16ELi64ELi64ELi4ELi8ELi4ELi128EEviiifPfS0_fS0__param_2];
	ld.param.u64 	%rd8, [_Z15sgemmWarptilingILi128ELi128ELi16ELi64ELi64ELi4ELi8ELi4ELi128EEviiifPfS0_fS0__param_4];
	ld.param.u64 	%rd9, [_Z15sgemmWarptilingILi128ELi128ELi16ELi64ELi64ELi4ELi8ELi4ELi128EEviiifPfS0_fS0__param_5];
	cvta.to.global.u64 	%rd10, %rd8;
	cvta.to.global.u64 	%rd11, %rd9;
	mov.u32 	%r19, %ctaid.y;
	mov.u32 	%r20, %ctaid.x;
	mov.u32 	%r1, %tid.x;
	shr.u32 	%r2, %r1, 5;
	and.b32  	%r3, %r1, 3;
	shr.u32 	%r4, %r1, 2;
	and.b32  	%r5, %r4, 7;
	mul.lo.s32 	%r21, %r19, %r18;
	shl.b32 	%r22, %r21, 7;
	mul.wide.u32 	%rd12, %r22, 4;
	add.s64 	%rd66, %rd10, %rd12;
	shl.b32 	%r6, %r20, 7;
	mul.wide.u32 	%rd13, %r6, 4;
	add.s64 	%rd67, %rd11, %rd13;
	setp.eq.s32 	%p1, %r18, 0;
	mov.f32 	%f1215, 0f00000000;
	mov.f32 	%f1216, %f1215;
	mov.f32 	%f1217, %f1215;
	mov.f32 	%f1218, %f1215;
	mov.f32 	%f1219, %f1215;
	mov.f32 	%f1220, %f1215;
	mov.f32 	%f1221, %f1215;
	mov.f32 	%f1222, %f1215;
	mov.f32 	%f1223, %f1215;
	mov.f32 	%f1224, %f1215;
	mov.f32 	%f1225, %f1215;
	mov.f32 	%f1226, %f1215;
	mov.f32 	%f1227, %f1215;
	mov.f32 	%f1228, %f1215;
	mov.f32 	%f1229, %f1215;
	mov.f32 	%f1230, %f1215;
	mov.f32 	%f1231, %f1215;
	mov.f32 	%f1232, %f1215;
	mov.f32 	%f1233, %f1215;
	mov.f32 	%f1234, %f1215;
	mov.f32 	%f1235, %f1215;
	mov.f32 	%f1236, %f1215;
	mov.f32 	%f1237, %f1215;
	mov.f32 	%f1238, %f1215;
	mov.f32 	%f1239, %f1215;
	mov.f32 	%f1240, %f1215;
	mov.f32 	%f1241, %f1215;
	mov.f32 	%f1242, %f1215;
	mov.f32 	%f1243, %f1215;
	mov.f32 	%f1244, %f1215;
	mov.f32 	%f1245, %f1215;
	mov.f32 	%f1246, %f1215;
	mov.f32 	%f1247, %f1215;
	mov.f32 	%f1248, %f1215;
	mov.f32 	%f1249, %f1215;
	mov.f32 	%f1250, %f1215;
	mov.f32 	%f1251, %f1215;
	mov.f32 	%f1252, %f1215;
	mov.f32 	%f1253, %f1215;
	mov.f32 	%f1254, %f1215;
	mov.f32 	%f1255, %f1215;
	mov.f32 	%f1256, %f1215;
	mov.f32 	%f1257, %f1215;
	mov.f32 	%f1258, %f1215;
	mov.f32 	%f1259, %f1215;
	mov.f32 	%f1260, %f1215;
	mov.f32 	%f1261, %f1215;
	mov.f32 	%f1262, %f1215;
	mov.f32 	%f1263, %f1215;
	mov.f32 	%f1264, %f1215;
	mov.f32 	%f1265, %f1215;
	mov.f32 	%f1266, %f1215;
	mov.f32 	%f1267, %f1215;
	mov.f32 	%f1268, %f1215;
	mov.f32 	%f1269, %f1215;
	mov.f32 	%f1270, %f1215;
	mov.f32 	%f1271, %f1215;
	mov.f32 	%f1272, %f1215;
	mov.f32 	%f1273, %f1215;
	mov.f32 	%f1274, %f1215;
	mov.f32 	%f1275, %f1215;
	mov.f32 	%f1276, %f1215;
	mov.f32 	%f1277, %f1215;
	mov.f32 	%f1278, %f1215;
	mov.f32 	%f1279, %f1215;
	mov.f32 	%f1280, %f1215;
	mov.f32 	%f1281, %f1215;
	mov.f32 	%f1282, %f1215;
	mov.f32 	%f1283, %f1215;
	mov.f32 	%f1284, %f1215;
	mov.f32 	%f1285, %f1215;
	mov.f32 	%f1286, %f1215;
	mov.f32 	%f1287, %f1215;
	mov.f32 	%f1288, %f1215;
	mov.f32 	%f1289, %f1215;
	mov.f32 	%f1290, %f1215;
	mov.f32 	%f1291, %f1215;
	mov.f32 	%f1292, %f1215;
	mov.f32 	%f1293, %f1215;
	mov.f32 	%f1294, %f1215;
	mov.f32 	%f1295, %f1215;
	mov.f32 	%f1296, %f1215;
	mov.f32 	%f1297, %f1215;
	mov.f32 	%f1298, %f1215;
	mov.f32 	%f1299, %f1215;
	mov.f32 	%f1300, %f1215;
	mov.f32 	%f1301, %f1215;
	mov.f32 	%f1302, %f1215;
	mov.f32 	%f1303, %f1215;
	mov.f32 	%f1304, %f1215;
	mov.f32 	%f1305, %f1215;
	mov.f32 	%f1306, %f1215;
	mov.f32 	%f1307, %f1215;
	mov.f32 	%f1308, %f1215;
	mov.f32 	%f1309, %f1215;
	mov.f32 	%f1310, %f1215;
	mov.f32 	%f1311, %f1215;
	mov.f32 	%f1312, %f1215;
	mov.f32 	%f1313, %f1215;
	mov.f32 	%f1314, %f1215;
	mov.f32 	%f1315, %f1215;
	mov.f32 	%f1316, %f1215;
	mov.f32 	%f1317, %f1215;
	mov.f32 	%f1318, %f1215;
	mov.f32 	%f1319, %f1215;
	mov.f32 	%f1320, %f1215;
	mov.f32 	%f1321, %f1215;
	mov.f32 	%f1322, %f1215;
	mov.f32 	%f1323, %f1215;
	mov.f32 	%f1324, %f1215;
	mov.f32 	%f1325, %f1215;
	mov.f32 	%f1326, %f1215;
	mov.f32 	%f1327, %f1215;
	mov.f32 	%f1328, %f1215;
	mov.f32 	%f1329, %f1215;
	mov.f32 	%f1330, %f1215;
	mov.f32 	%f1331, %f1215;
	mov.f32 	%f1332, %f1215;
	mov.f32 	%f1333, %f1215;
	mov.f32 	%f1334, %f1215;
	mov.f32 	%f1335, %f1215;
	mov.f32 	%f1336, %f1215;
	mov.f32 	%f1337, %f1215;
	mov.f32 	%f1338, %f1215;
	mov.f32 	%f1339, %f1215;
	mov.f32 	%f1340, %f1215;
	mov.f32 	%f1341, %f1215;
	mov.f32 	%f1342, %f1215;
	@%p1 bra 	$L__BB1_5;
	ld.param.u32 	%r80, [_Z15sgemmWarptilingILi128ELi128ELi16ELi64ELi64ELi4ELi8ELi4ELi128EEviiifPfS0_fS0__param_1];
	shl.b32 	%r24, %r3, 2;
	shl.b32 	%r25, %r1, 2;
	and.b32  	%r26, %r25, 124;
	mad.lo.s32 	%r7, %r4, %r18, %r24;
	shl.b32 	%r27, %r18, 6;
	add.s32 	%r8, %r7, %r27;
	mad.lo.s32 	%r9, %r2, %r80, %r26;
	shl.b32 	%r28, %r80, 3;
	add.s32 	%r10, %r9, %r28;
	and.b32  	%r29, %r25, 256;
	shl.b32 	%r30, %r5, 5;
	or.b32  	%r31, %r29, %r30;
	mov.u32 	%r32, _ZZ15sgemmWarptilingILi128ELi128ELi16ELi64ELi64ELi4ELi8ELi4ELi128EEviiifPfS0_fS0_E2As;
	add.s32 	%r33, %r31, %r32;
	add.s32 	%r11, %r33, 16;
	cvt.u16.u32 	%rs1, %r2;
	and.b16  	%rs2, %rs1, 1;
	mul.wide.u16 	%r34, %rs2, 256;
	shl.b32 	%r35, %r3, 4;
	or.b32  	%r36, %r34, %r35;
	mov.u32 	%r37, _ZZ15sgemmWarptilingILi128ELi128ELi16ELi64ELi64ELi4ELi8ELi4ELi128EEviiifPfS0_fS0_E2Bs;
	add.s32 	%r12, %r37, %r36;
	mov.b32 	%r84, 0;
	mov.f32 	%f1215, 0f00000000;
	mul.wide.u32 	%rd14, %r7, 4;
	mul.wide.u32 	%rd18, %r8, 4;
	mul.wide.u32 	%rd22, %r9, 4;
	mul.wide.u32 	%rd26, %r10, 4;
$L__BB1_2:
	ld.param.u32 	%r81, [_Z15sgemmWarptilingILi128ELi128ELi16ELi64ELi64ELi4ELi8ELi4ELi128EEviiifPfS0_fS0__param_1];
	shl.b32 	%r39, %r81, 2;
	add.s32 	%r40, %r10, %r39;
	add.s32 	%r41, %r9, %r39;
	shl.b32 	%r42, %r18, 5;
	add.s32 	%r43, %r8, %r42;
	add.s32 	%r44, %r7, %r42;
	add.s64 	%rd15, %rd66, %rd14;
	ld.global.v4.f32 	{%f517, %f518, %f519, %f520}, [%rd15];
	mov.u32 	%r45, %tid.x;
	shl.b32 	%r46, %r45, 11;
	or.b32  	%r47, %r46, %r45;
	and.b32  	%r48, %r47, 6268;
	mov.u32 	%r49, _ZZ15sgemmWarptilingILi128ELi128ELi16ELi64ELi64ELi4ELi8ELi4ELi128EEviiifPfS0_fS0_E2As;
	add.s32 	%r50, %r49, %r48;
	st.shared.f32 	[%r50], %f517;
	st.shared.f32 	[%r50+512], %f518;
	st.shared.f32 	[%r50+1024], %f519;
	st.shared.f32 	[%r50+1536], %f520;
	mul.wide.u32 	%rd16, %r44, 4;
	add.s64 	%rd17, %rd66, %rd16;
	ld.global.v4.f32 	{%f521, %f522, %f523, %f524}, [%rd17];
	st.shared.f32 	[%r50+128], %f521;
	st.shared.f32 	[%r50+640], %f522;
	st.shared.f32 	[%r50+1152], %f523;
	st.shared.f32 	[%r50+1664], %f524;
	add.s64 	%rd19, %rd66, %rd18;
	ld.global.v4.f32 	{%f525, %f526, %f527, %f528}, [%rd19];
	st.shared.f32 	[%r50+256], %f525;
	st.shared.f32 	[%r50+768], %f526;
	st.shared.f32 	[%r50+1280], %f527;
	st.shared.f32 	[%r50+1792], %f528;
	mul.wide.u32 	%rd20, %r43, 4;
	add.s64 	%rd21, %rd66, %rd20;
	ld.global.v4.f32 	{%f529, %f530, %f531, %f532}, [%rd21];
	st.shared.f32 	[%r50+384], %f529;
	st.shared.f32 	[%r50+896], %f530;
	st.shared.f32 	[%r50+1408], %f531;
	st.shared.f32 	[%r50+1920], %f532;
	add.s64 	%rd23, %rd67, %rd22;
	ld.global.v4.f32 	{%f533, %f534, %f535, %f536}, [%rd23];
	shl.b32 	%r51, %r45, 4;
	mov.u32 	%r52, _ZZ15sgemmWarptilingILi128ELi128ELi16ELi64ELi64ELi4ELi8ELi4ELi128EEviiifPfS0_fS0_E2Bs;
	add.s32 	%r53, %r52, %r51;
	st.shared.v4.f32 	[%r53], {%f533, %f534, %f535, %f536};
	mul.wide.u32 	%rd24, %r41, 4;
	add.s64 	%rd25, %rd67, %rd24;
	ld.global.v4.f32 	{%f537, %f538, %f539, %f540}, [%rd25];
	st.shared.v4.f32 	[%r53+2048], {%f537, %f538, %f539, %f540};
	add.s64 	%rd27, %rd67, %rd26;
	ld.global.v4.f32 	{%f541, %f542, %f543, %f544}, [%rd27];
	st.shared.v4.f32 	[%r53+4096], {%f541, %f542, %f543, %f544};
	mul.wide.u32 	%rd28, %r40, 4;
	add.s64 	%rd29, %rd67, %rd28;
	ld.global.v4.f32 	{%f545, %f546, %f547, %f548}, [%rd29];
	st.shared.v4.f32 	[%r53+6144], {%f545, %f546, %f547, %f548};
	bar.sync 	0;
	mov.b32 	%r85, 128;
$L__BB1_3:
	add.s32 	%r54, %r11, %r85;
	ld.shared.f32 	%f549, [%r54+-144];
	ld.shared.f32 	%f550, [%r54+-140];
	ld.shared.f32 	%f551, [%r54+-136];
	ld.shared.f32 	%f552, [%r54+-132];
	ld.shared.f32 	%f553, [%r54+-128];
	ld.shared.f32 	%f554, [%r54+-124];
	ld.shared.f32 	%f555, [%r54+-120];
	ld.shared.f32 	%f556, [%r54+-116];
	add.s32 	%r55, %r12, %r85;
	ld.shared.f32 	%f557, [%r55+-128];
	ld.shared.f32 	%f558, [%r55+-124];
	ld.shared.f32 	%f559, [%r55+-120];
	ld.shared.f32 	%f560, [%r55+-116];
	ld.shared.f32 	%f561, [%r55+-64];
	ld.shared.f32 	%f562, [%r55+-60];
	ld.shared.f32 	%f563, [%r55+-56];
	ld.shared.f32 	%f564, [%r55+-52];
	ld.shared.f32 	%f565, [%r55];
	ld.shared.f32 	%f566, [%r55+4];
	ld.shared.f32 	%f567, [%r55+8];
	ld.shared.f32 	%f568, [%r55+12];
	ld.shared.f32 	%f569, [%r55+64];
	ld.shared.f32 	%f570, [%r55+68];
	ld.shared.f32 	%f571, [%r55+72];
	ld.shared.f32 	%f572, [%r55+76];
	fma.rn.f32 	%f1342, %f549, %f557, %f1342;
	fma.rn.f32 	%f1341, %f549, %f558, %f1341;
	fma.rn.f32 	%f1340, %f549, %f559, %f1340;
	fma.rn.f32 	%f1339, %f549, %f560, %f1339;
	fma.rn.f32 	%f1326, %f550, %f557, %f1326;
	fma.rn.f32 	%f1325, %f550, %f558, %f1325;
	fma.rn.f32 	%f1324, %f550, %f559, %f1324;
	fma.rn.f32 	%f1323, %f550, %f560, %f1323;
	fma.rn.f32 	%f1310, %f551, %f557, %f1310;
	fma.rn.f32 	%f1309, %f551, %f558, %f1309;
	fma.rn.f32 	%f1308, %f551, %f559, %f1308;
	fma.rn.f32 	%f1307, %f551, %f560, %f1307;
	fma.rn.f32 	%f1294, %f552, %f557, %f1294;
	fma.rn.f32 	%f1293, %f552, %f558, %f1293;
	fma.rn.f32 	%f1292, %f552, %f559, %f1292;
	fma.rn.f32 	%f1291, %f552, %f560, %f1291;
	fma.rn.f32 	%f1278, %f553, %f557, %f1278;
	fma.rn.f32 	%f1277, %f553, %f558, %f1277;
	fma.rn.f32 	%f1276, %f553, %f559, %f1276;
	fma.rn.f32 	%f1275, %f553, %f560, %f1275;
	fma.rn.f32 	%f1262, %f554, %f557, %f1262;
	fma.rn.f32 	%f1261, %f554, %f558, %f1261;
	fma.rn.f32 	%f1260, %f554, %f559, %f1260;
	fma.rn.f32 	%f1259, %f554, %f560, %f1259;
	fma.rn.f32 	%f1246, %f555, %f557, %f1246;
	fma.rn.f32 	%f1245, %f555, %f558, %f1245;
	fma.rn.f32 	%f1244, %f555, %f559, %f1244;
	fma.rn.f32 	%f1243, %f555, %f560, %f1243;
	fma.rn.f32 	%f1230, %f556, %f557, %f1230;
	fma.rn.f32 	%f1229, %f556, %f558, %f1229;
	fma.rn.f32 	%f1228, %f556, %f559, %f1228;
	fma.rn.f32 	%f1227, %f556, %f560, %f1227;
	fma.rn.f32 	%f1338, %f549, %f561, %f1338;
	fma.rn.f32 	%f1337, %f549, %f562, %f1337;
	fma.rn.f32 	%f1336, %f549, %f563, %f1336;
	fma.rn.f32 	%f1335, %f549, %f564, %f1335;
	fma.rn.f32 	%f1322, %f550, %f561, %f1322;
	fma.rn.f32 	%f1321, %f550, %f562, %f1321;
	fma.rn.f32 	%f1320, %f550, %f563, %f1320;
	fma.rn.f32 	%f1319, %f550, %f564, %f1319;
	fma.rn.f32 	%f1306, %f551, %f561, %f1306;
	fma.rn.f32 	%f1305, %f551, %f562, %f1305;
	fma.rn.f32 	%f1304, %f551, %f563, %f1304;
	fma.rn.f32 	%f1303, %f551, %f564, %f1303;
	fma.rn.f32 	%f1290, %f552, %f561, %f1290;
	fma.rn.f32 	%f1289, %f552, %f562, %f1289;
	fma.rn.f32 	%f1288, %f552, %f563, %f1288;
	fma.rn.f32 	%f1287, %f552, %f564, %f1287;
	fma.rn.f32 	%f1274, %f553, %f561, %f1274;
	fma.rn.f32 	%f1273, %f553, %f562, %f1273;
	fma.rn.f32 	%f1272, %f553, %f563, %f1272;
	fma.rn.f32 	%f1271, %f553, %f564, %f1271;
	fma.rn.f32 	%f1258, %f554, %f561, %f1258;
	fma.rn.f32 	%f1257, %f554, %f562, %f1257;
	fma.rn.f32 	%f1256, %f554, %f563, %f1256;
	fma.rn.f32 	%f1255, %f554, %f564, %f1255;
	fma.rn.f32 	%f1242, %f555, %f561, %f1242;
	fma.rn.f32 	%f1241, %f555, %f562, %f1241;
	fma.rn.f32 	%f1240, %f555, %f563, %f1240;
	fma.rn.f32 	%f1239, %f555, %f564, %f1239;
	fma.rn.f32 	%f1226, %f556, %f561, %f1226;
	fma.rn.f32 	%f1225, %f556, %f562, %f1225;
	fma.rn.f32 	%f1224, %f556, %f563, %f1224;
	fma.rn.f32 	%f1223, %f556, %f564, %f1223;
	fma.rn.f32 	%f1334, %f549, %f565, %f1334;
	fma.rn.f32 	%f1333, %f549, %f566, %f1333;
	fma.rn.f32 	%f1332, %f549, %f567, %f1332;
	fma.rn.f32 	%f1331, %f549, %f568, %f1331;
	fma.rn.f32 	%f1318, %f550, %f565, %f1318;
	fma.rn.f32 	%f1317, %f550, %f566, %f1317;
	fma.rn.f32 	%f1316, %f550, %f567, %f1316;
	fma.rn.f32 	%f1315, %f550, %f568, %f1315;
	fma.rn.f32 	%f1302, %f551, %f565, %f1302;
	fma.rn.f32 	%f1301, %f551, %f566, %f1301;
	fma.rn.f32 	%f1300, %f551, %f567, %f1300;
	fma.rn.f32 	%f1299, %f551, %f568, %f1299;
	fma.rn.f32 	%f1286, %f552, %f565, %f1286;
	fma.rn.f32 	%f1285, %f552, %f566, %f1285;
	fma.rn.f32 	%f1284, %f552, %f567, %f1284;
	fma.rn.f32 	%f1283, %f552, %f568, %f1283;
	fma.rn.f32 	%f1270, %f553, %f565, %f1270;
	fma.rn.f32 	%f1269, %f553, %f566, %f1269;
	fma.rn.f32 	%f1268, %f553, %f567, %f1268;
	fma.rn.f32 	%f1267, %f553, %f568, %f1267;
	fma.rn.f32 	%f1254, %f554, %f565, %f1254;
	fma.rn.f32 	%f1253, %f554, %f566, %f1253;
	fma.rn.f32 	%f1252, %f554, %f567, %f1252;
	fma.rn.f32 	%f1251, %f554, %f568, %f1251;
	fma.rn.f32 	%f1238, %f555, %f565, %f1238;
	fma.rn.f32 	%f1237, %f555, %f566, %f1237;
	fma.rn.f32 	%f1236, %f555, %f567, %f1236;
	fma.rn.f32 	%f1235, %f555, %f568, %f1235;
	fma.rn.f32 	%f1222, %f556, %f565, %f1222;
	fma.rn.f32 	%f1221, %f556, %f566, %f1221;
	fma.rn.f32 	%f1220, %f556, %f567, %f1220;
	fma.rn.f32 	%f1219, %f556, %f568, %f1219;
	fma.rn.f32 	%f1330, %f549, %f569, %f1330;
	fma.rn.f32 	%f1329, %f549, %f570, %f1329;
	fma.rn.f32 	%f1328, %f549, %f571, %f1328;
	fma.rn.f32 	%f1327, %f549, %f572, %f1327;
	fma.rn.f32 	%f1314, %f550, %f569, %f1314;
	fma.rn.f32 	%f1313, %f550, %f570, %f1313;
	fma.rn.f32 	%f1312, %f550, %f571, %f1312;
	fma.rn.f32 	%f1311, %f550, %f572, %f1311;
	fma.rn.f32 	%f1298, %f551, %f569, %f1298;
	fma.rn.f32 	%f1297, %f551, %f570, %f1297;
	fma.rn.f32 	%f1296, %f551, %f571, %f1296;
	fma.rn.f32 	%f1295, %f551, %f572, %f1295;
	fma.rn.f32 	%f1282, %f552, %f569, %f1282;
	fma.rn.f32 	%f1281, %f552, %f570, %f1281;
	fma.rn.f32 	%f1280, %f552, %f571, %f1280;
	fma.rn.f32 	%f1279, %f552, %f572, %f1279;
	fma.rn.f32 	%f1266, %f553, %f569, %f1266;
	fma.rn.f32 	%f1265, %f553, %f570, %f1265;
	fma.rn.f32 	%f1264, %f553, %f571, %f1264;
	fma.rn.f32 	%f1263, %f553, %f572, %f1263;
	fma.rn.f32 	%f1250, %f554, %f569, %f1250;
	fma.rn.f32 	%f1249, %f554, %f570, %f1249;
	fma.rn.f32 	%f1248, %f554, %f571, %f1248;
	fma.rn.f32 	%f1247, %f554, %f572, %f1247;
	fma.rn.f32 	%f1234, %f555, %f569, %f1234;
	fma.rn.f32 	%f1233, %f555, %f570, %f1233;
	fma.rn.f32 	%f1232, %f555, %f571, %f1232;
	fma.rn.f32 	%f1231, %f555, %f572, %f1231;
	fma.rn.f32 	%f1218, %f556, %f569, %f1218;
	fma.rn.f32 	%f1217, %f556, %f570, %f1217;
	fma.rn.f32 	%f1216, %f556, %f571, %f1216;
	fma.rn.f32 	%f1215, %f556, %f572, %f1215;
	add.s32 	%r85, %r85, 512;
	setp.ne.s32 	%p2, %r85, 8320;
	@%p2 bra 	$L__BB1_3;
	ld.param.u32 	%r82, [_Z15sgemmWarptilingILi128ELi128ELi16ELi64ELi64ELi4ELi8ELi4ELi128EEviiifPfS0_fS0__param_1];
	shl.b32 	%r56, %r82, 4;
	add.s64 	%rd66, %rd66, 64;
	mul.wide.s32 	%rd30, %r56, 4;
	add.s64 	%rd67, %rd67, %rd30;
	bar.sync 	0;
	add.s32 	%r84, %r84, 16;
	setp.lt.u32 	%p3, %r84, %r18;
	@%p3 bra 	$L__BB1_2;
$L__BB1_5:
	ld.param.u64 	%rd65, [_Z15sgemmWarptilingILi128ELi128ELi16ELi64ELi64ELi4ELi8ELi4ELi128EEviiifPfS0_fS0__param_7];
	ld.param.f32 	%f958, [_Z15sgemmWarptilingILi128ELi128ELi16ELi64ELi64ELi4ELi8ELi4ELi128EEviiifPfS0_fS0__param_6];
	ld.param.f32 	%f957, [_Z15sgemmWarptilingILi128ELi128ELi16ELi64ELi64ELi4ELi8ELi4ELi128EEviiifPfS0_fS0__param_3];
	ld.param.u32 	%r83, [_Z15sgemmWarptilingILi128ELi128ELi16ELi64ELi64ELi4ELi8ELi4ELi128EEviiifPfS0_fS0__param_1];
	cvta.to.global.u64 	%rd31, %rd65;
	mov.u32 	%r57, %tid.x;
	shl.b32 	%r58, %r57, 1;
	and.b32  	%r59, %r58, 64;
	add.s32 	%r60, %r59, %r6;
	mov.u32 	%r61, %ctaid.y;
	shl.b32 	%r62, %r61, 7;
	and.b32  	%r63, %r57, 64;
	or.b32  	%r64, %r62, %r63;
	mad.lo.s32 	%r65, %r83, %r64, %r60;
	shr.u32 	%r66, %r57, 2;
	and.b32  	%r67, %r66, 7;
	shl.b32 	%r68, %r57, 2;
	and.b32  	%r69, %r68, 12;
	mul.lo.s32 	%r70, %r67, %r83;
	shl.b32 	%r71, %r70, 3;
	add.s32 	%r72, %r71, %r69;
	cvt.u64.u32 	%rd32, %r72;
	cvt.u64.u32 	%rd33, %r65;
	add.s64 	%rd34, %rd32, %rd33;
	shl.b64 	%rd35, %rd34, 2;
	add.s64 	%rd36, %rd31, %rd35;
	ld.global.v4.f32 	{%f573, %f574, %f575, %f576}, [%rd36];
	mul.f32 	%f577, %f957, %f1342;
	fma.rn.f32 	%f578, %f958, %f573, %f577;
	mul.f32 	%f579, %f957, %f1341;
	fma.rn.f32 	%f580, %f958, %f574, %f579;
	mul.f32 	%f581, %f957, %f1340;
	fma.rn.f32 	%f582, %f958, %f575, %f581;
	mul.f32 	%f583, %f957, %f1339;
	fma.rn.f32 	%f584, %f958, %f576, %f583;
	st.global.v4.f32 	[%rd36], {%f578, %f580, %f582, %f584};
	add.s32 	%r73, %r72, %r83;
	cvt.u64.u32 	%rd37, %r73;
	add.s64 	%rd38, %rd37, %rd33;
	shl.b64 	%rd39, %rd38, 2;
	add.s64 	%rd40, %rd31, %rd39;
	ld.global.v4.f32 	{%f585, %f586, %f587, %f588}, [%rd40];
	mul.f32 	%f589, %f957, %f1326;
	fma.rn.f32 	%f590, %f958, %f585, %f589;
	mul.f32 	%f591, %f957, %f1325;
	fma.rn.f32 	%f592, %f958, %f586, %f591;
	mul.f32 	%f593, %f957, %f1324;
	fma.rn.f32 	%f594, %f958, %f587, %f593;
	mul.f32 	%f595, %f957, %f1323;
	fma.rn.f32 	%f596, %f958, %f588, %f595;
	st.global.v4.f32 	[%rd40], {%f590, %f592, %f594, %f596};
	add.s32 	%r74, %r73, %r83;
	cvt.u64.u32 	%rd41, %r74;
	add.s64 	%rd42, %rd41, %rd33;
	shl.b64 	%rd43, %rd42, 2;
	add.s64 	%rd44, %rd31, %rd43;
	ld.global.v4.f32 	{%f597, %f598, %f599, %f600}, [%rd44];
	mul.f32 	%f601, %f957, %f1310;
	fma.rn.f32 	%f602, %f958, %f597, %f601;
	mul.f32 	%f603, %f957, %f1309;
	fma.rn.f32 	%f604, %f958, %f598, %f603;
	mul.f32 	%f605, %f957, %f1308;
	fma.rn.f32 	%f606, %f958, %f599, %f605;
	mul.f32 	%f607, %f957, %f1307;
	fma.rn.f32 	%f608, %f958, %f600, %f607;
	st.global.v4.f32 	[%rd44], {%f602, %f604, %f606, %f608};
	add.s32 	%r75, %r74, %r83;
	cvt.u64.u32 	%rd45, %r75;
	add.s64 	%rd46, %rd45, %rd33;
	shl.b64 	%rd47, %rd46, 2;
	add.s64 	%rd48, %rd31, %rd47;
	ld.global.v4.f32 	{%f609, %f610, %f611, %f612}, [%rd48];
	mul.f32 	%f613, %f957, %f1294;
	fma.rn.f32 	%f614, %f958, %f609, %f613;
	mul.f32 	%f615, %f957, %f1293;
	fma.rn.f32 	%f616, %f958, %f610, %f615;
	mul.f32 	%f617, %f957, %f1292;
	fma.rn.f32 	%f618, %f958, %f611, %f617;
	mul.f32 	%f619, %f957, %f1291;
	fma.rn.f32 	%f620, %f958, %f612, %f619;
	st.global.v4.f32 	[%rd48], {%f614, %f616, %f618, %f620};
	add.s32 	%r76, %r75, %r83;
	cvt.u64.u32 	%rd49, %r76;
	add.s64 	%rd50, %rd49, %rd33;
	shl.b64 	%rd51, %rd50, 2;
	add.s64 	%rd52, %rd31, %rd51;
	ld.global.v4.f32 	{%f621, %f622, %f623, %f624}, [%rd52];
	mul.f32 	%f625, %f957, %f1278;
	fma.rn.f32 	%f626, %f958, %f621, %f625;
	mul.f32 	%f627, %f957, %f1277;
	fma.rn.f32 	%f628, %f958, %f622, %f627;
	mul.f32 	%f629, %f957, %f1276;
	fma.rn.f32 	%f630, %f958, %f623, %f629;
	mul.f32 	%f631, %f957, %f1275;
	fma.rn.f32 	%f632, %f958, %f624, %f631;
	st.global.v4.f32 	[%rd52], {%f626, %f628, %f630, %f632};
	add.s32 	%r77, %r76, %r83;
	cvt.u64.u32 	%rd53, %r77;
	add.s64 	%rd54, %rd53, %rd33;
	shl.b64 	%rd55, %rd54, 2;
	add.s64 	%rd56, %rd31, %rd55;
	ld.global.v4.f32 	{%f633, %f634, %f635, %f636}, [%rd56];
	mul.f32 	%f637, %f957, %f1262;
	fma.rn.f32 	%f638, %f958, %f633, %f637;
	mul.f32 	%f639, %f957, %f1261;
	fma.rn.f32 	%f640, %f958, %f634, %f639;
	mul.f32 	%f641, %f957, %f1260;
	fma.rn.f32 	%f642, %f958, %f635, %f641;
	mul.f32 	%f643, %f957, %f1259;
	fma.rn.f32 	%f644, %f958, %f636, %f643;
	st.global.v4.f32 	[%rd56], {%f638, %f640, %f642, %f644};
	add.s32 	%r78, %r77, %r83;
	cvt.u64.u32 	%rd57, %r78;
	add.s64 	%rd58, %rd57, %rd33;
	shl.b64 	%rd59, %rd58, 2;
	add.s64 	%rd60, %rd31, %rd59;
	ld.global.v4.f32 	{%f645, %f646, %f647, %f648}, [%rd60];
	mul.f32 	%f649, %f957, %f1246;
	fma.rn.f32 	%f650, %f958, %f645, %f649;
	mul.f32 	%f651, %f957, %f1245;
	fma.rn.f32 	%f652, %f958, %f646, %f651;
	mul.f32 	%f653, %f957, %f1244;
	fma.rn.f32 	%f654, %f958, %f647, %f653;
	mul.f32 	%f655, %f957, %f1243;
	fma.rn.f32 	%f656, %f958, %f648, %f655;
	st.global.v4.f32 	[%rd60], {%f650, %f652, %f654, %f656};
	add.s32 	%r79, %r78, %r83;
	cvt.u64.u32 	%rd61, %r79;
	add.s64 	%rd62, %rd61, %rd33;
	shl.b64 	%rd63, %rd62, 2;
	add.s64 	%rd64, %rd31, %rd63;
	ld.global.v4.f32 	{%f657, %f658, %f659, %f660}, [%rd64];
	mul.f32 	%f661, %f957, %f1230;
	fma.rn.f32 	%f662, %f958, %f657, %f661;
	mul.f32 	%f663, %f957, %f1229;
	fma.rn.f32 	%f664, %f958, %f658, %f663;
	mul.f32 	%f665, %f957, %f1228;
	fma.rn.f32 	%f666, %f958, %f659, %f665;
	mul.f32 	%f667, %f957, %f1227;
	fma.rn.f32 	%f668, %f958, %f660, %f667;
	st.global.v4.f32 	[%rd64], {%f662, %f664, %f666, %f668};
	ld.global.v4.f32 	{%f669, %f670, %f671, %f672}, [%rd36+64];
	mul.f32 	%f673, %f957, %f1338;
	fma.rn.f32 	%f674, %f958, %f669, %f673;
	mul.f32 	%f675, %f957, %f1337;
	fma.rn.f32 	%f676, %f958, %f670, %f675;
	mul.f32 	%f677, %f957, %f1336;
	fma.rn.f32 	%f678, %f958, %f671, %f677;
	mul.f32 	%f679, %f957, %f1335;
	fma.rn.f32 	%f680, %f958, %f672, %f679;
	st.global.v4.f32 	[%rd36+64], {%f674, %f676, %f678, %f680};
	ld.global.v4.f32 	{%f681, %f682, %f683, %f684}, [%rd40+64];
	mul.f32 	%f685, %f957, %f1322;
	fma.rn.f32 	%f686, %f958, %f681, %f685;
	mul.f32 	%f687, %f957, %f1321;
	fma.rn.f32 	%f688, %f958, %f682, %f687;
	mul.f32 	%f689, %f957, %f1320;
	fma.rn.f32 	%f690, %f958, %f683, %f689;
	mul.f32 	%f691, %f957, %f1319;
	fma.rn.f32 	%f692, %f958, %f684, %f691;
	st.global.v4.f32 	[%rd40+64], {%f686, %f688, %f690, %f692};
	ld.global.v4.f32 	{%f693, %f694, %f695, %f696}, [%rd44+64];
	mul.f32 	%f697, %f957, %f1306;
	fma.rn.f32 	%f698, %f958, %f693, %f697;
	mul.f32 	%f699, %f957, %f1305;
	fma.rn.f32 	%f700, %f958, %f694, %f699;
	mul.f32 	%f701, %f957, %f1304;
	fma.rn.f32 	%f702, %f958, %f695, %f701;
	mul.f32 	%f703, %f957, %f1303;
	fma.rn.f32 	%f704, %f958, %f696, %f703;
	st.global.v4.f32 	[%rd44+64], {%f698, %f700, %f702, %f704};
	ld.global.v4.f32 	{%f705, %f706, %f707, %f708}, [%rd48+64];
	mul.f32 	%f709, %f957, %f1290;
	fma.rn.f32 	%f710, %f958, %f705, %f709;
	mul.f32 	%f711, %f957, %f1289;
	fma.rn.f32 	%f712, %f958, %f706, %f711;
	mul.f32 	%f713, %f957, %f1288;
	fma.rn.f32 	%f714, %f958, %f707, %f713;
	mul.f32 	%f715, %f957, %f1287;
	fma.rn.f32 	%f716, %f958, %f708, %f715;
	st.global.v4.f32 	[%rd48+64], {%f710, %f712, %f714, %f716};
	ld.global.v4.f32 	{%f717, %f718, %f719, %f720}, [%rd52+64];
	mul.f32 	%f721, %f957, %f1274;
	fma.rn.f32 	%f722, %f958, %f717, %f721;
	mul.f32 	%f723, %f957, %f1273;
	fma.rn.f32 	%f724, %f958, %f718, %f723;
	mul.f32 	%f725, %f957, %f1272;
	fma.rn.f32 	%f726, %f958, %f719, %f725;
	mul.f32 	%f727, %f957, %f1271;
	fma.rn.f32 	%f728, %f958, %f720, %f727;
	st.global.v4.f32 	[%rd52+64], {%f722, %f724, %f726, %f728};
	ld.global.v4.f32 	{%f729, %f730, %f731, %f732}, [%rd56+64];
	mul.f32 	%f733, %f957, %f1258;
	fma.rn.f32 	%f734, %f958, %f729, %f733;
	mul.f32 	%f735, %f957, %f1257;
	fma.rn.f32 	%f736, %f958, %f730, %f735;
	mul.f32 	%f737, %f957, %f1256;
	fma.rn.f32 	%f738, %f958, %f731, %f737;
	mul.f32 	%f739, %f957, %f1255;
	fma.rn.f32 	%f740, %f958, %f732, %f739;
	st.global.v4.f32 	[%rd56+64], {%f734, %f736, %f738, %f740};
	ld.global.v4.f32 	{%f741, %f742, %f743, %f744}, [%rd60+64];
	mul.f32 	%f745, %f957, %f1242;
	fma.rn.f32 	%f746, %f958, %f741, %f745;
	mul.f32 	%f747, %f957, %f1241;
	fma.rn.f32 	%f748, %f958, %f742, %f747;
	mul.f32 	%f749, %f957, %f1240;
	fma.rn.f32 	%f750, %f958, %f743, %f749;
	mul.f32 	%f751, %f957, %f1239;
	fma.rn.f32 	%f752, %f958, %f744, %f751;
	st.global.v4.f32 	[%rd60+64], {%f746, %f748, %f750, %f752};
	ld.global.v4.f32 	{%f753, %f754, %f755, %f756}, [%rd64+64];
	mul.f32 	%f757, %f957, %f1226;
	fma.rn.f32 	%f758, %f958, %f753, %f757;
	mul.f32 	%f759, %f957, %f1225;
	fma.rn.f32 	%f760, %f958, %f754, %f759;
	mul.f32 	%f761, %f957, %f1224;
	fma.rn.f32 	%f762, %f958, %f755, %f761;
	mul.f32 	%f763, %f957, %f1223;
	fma.rn.f32 	%f764, %f958, %f756, %f763;
	st.global.v4.f32 	[%rd64+64], {%f758, %f760, %f762, %f764};
	ld.global.v4.f32 	{%f765, %f766, %f767, %f768}, [%rd36+128];
	mul.f32 	%f769, %f957, %f1334;
	fma.rn.f32 	%f770, %f958, %f765, %f769;
	mul.f32 	%f771, %f957, %f1333;
	fma.rn.f32 	%f772, %f958, %f766, %f771;
	mul.f32 	%f773, %f957, %f1332;
	fma.rn.f32 	%f774, %f958, %f767, %f773;
	mul.f32 	%f775, %f957, %f1331;
	fma.rn.f32 	%f776, %f958, %f768, %f775;
	st.global.v4.f32 	[%rd36+128], {%f770, %f772, %f774, %f776};
	ld.global.v4.f32 	{%f777, %f778, %f779, %f780}, [%rd40+128];
	mul.f32 	%f781, %f957, %f1318;
	fma.rn.f32 	%f782, %f958, %f777, %f781;
	mul.f32 	%f783, %f957, %f1317;
	fma.rn.f32 	%f784, %f958, %f778, %f783;
	mul.f32 	%f785, %f957, %f1316;
	fma.rn.f32 	%f786, %f958, %f779, %f785;
	mul.f32 	%f787, %f957, %f1315;
	fma.rn.f32 	%f788, %f958, %f780, %f787;
	st.global.v4.f32 	[%rd40+128], {%f782, %f784, %f786, %f788};
	ld.global.v4.f32 	{%f789, %f790, %f791, %f792}, [%rd44+128];
	mul.f32 	%f793, %f957, %f1302;
	fma.rn.f32 	%f794, %f958, %f789, %f793;
	mul.f32 	%f795, %f957, %f1301;
	fma.rn.f32 	%f796, %f958, %f790, %f795;
	mul.f32 	%f797, %f957, %f1300;
	fma.rn.f32 	%f798, %f958, %f791, %f797;
	mul.f32 	%f799, %f957, %f1299;
	fma.rn.f32 	%f800, %f958, %f792, %f799;
	st.global.v4.f32 	[%rd44+128], {%f794, %f796, %f798, %f800};
	ld.global.v4.f32 	{%f801, %f802, %f803, %f804}, [%rd48+128];
	mul.f32 	%f805, %f957, %f1286;
	fma.rn.f32 	%f806, %f958, %f801, %f805;
	mul.f32 	%f807, %f957, %f1285;
	fma.rn.f32 	%f808, %f958, %f802, %f807;
	mul.f32 	%f809, %f957, %f1284;
	fma.rn.f32 	%f810, %f958, %f803, %f809;
	mul.f32 	%f811, %f957, %f1283;
	fma.rn.f32 	%f812, %f958, %f804, %f811;
	st.global.v4.f32 	[%rd48+128], {%f806, %f808, %f810, %f812};
	ld.global.v4.f32 	{%f813, %f814, %f815, %f816}, [%rd52+128];
	mul.f32 	%f817, %f957, %f1270;
	fma.rn.f32 	%f818, %f958, %f813, %f817;
	mul.f32 	%f819, %f957, %f1269;
	fma.rn.f32 	%f820, %f958, %f814, %f819;
	mul.f32 	%f821, %f957, %f1268;
	fma.rn.f32 	%f822, %f958, %f815, %f821;
	mul.f32 	%f823, %f957, %f1267;
	fma.rn.f32 	%f824, %f958, %f816, %f823;
	st.global.v4.f32 	[%rd52+128], {%f818, %f820, %f822, %f824};
	ld.global.v4.f32 	{%f825, %f826, %f827, %f828}, [%rd56+128];
	mul.f32 	%f829, %f957, %f1254;
	fma.rn.f32 	%f830, %f958, %f825, %f829;
	mul.f32 	%f831, %f957, %f1253;
	fma.rn.f32 	%f832, %f958, %f826, %f831;
	mul.f32 	%f833, %f957, %f1252;
	fma.rn.f32 	%f834, %f958, %f827, %f833;
	mul.f32 	%f835, %f957, %f1251;
	fma.rn.f32 	%f836, %f958, %f828, %f835;
	st.global.v4.f32 	[%rd56+128], {%f830, %f832, %f834, %f836};
	ld.global.v4.f32 	{%f837, %f838, %f839, %f840}, [%rd60+128];
	mul.f32 	%f841, %f957, %f1238;
	fma.rn.f32 	%f842, %f958, %f837, %f841;
	mul.f32 	%f843, %f957, %f1237;
	fma.rn.f32 	%f844, %f958, %f838, %f843;
	mul.f32 	%f845, %f957, %f1236;
	fma.rn.f32 	%f846, %f958, %f839, %f845;
	mul.f32 	%f847, %f957, %f1235;
	fma.rn.f32 	%f848, %f958, %f840, %f847;
	st.global.v4.f32 	[%rd60+128], {%f842, %f844, %f846, %f848};
	ld.global.v4.f32 	{%f849, %f850, %f851, %f852}, [%rd64+128];
	mul.f32 	%f853, %f957, %f1222;
	fma.rn.f32 	%f854, %f958, %f849, %f853;
	mul.f32 	%f855, %f957, %f1221;
	fma.rn.f32 	%f856, %f958, %f850, %f855;
	mul.f32 	%f857, %f957, %f1220;
	fma.rn.f32 	%f858, %f958, %f851, %f857;
	mul.f32 	%f859, %f957, %f1219;
	fma.rn.f32 	%f860, %f958, %f852, %f859;
	st.global.v4.f32 	[%rd64+128], {%f854, %f856, %f858, %f860};
	ld.global.v4.f32 	{%f861, %f862, %f863, %f864}, [%rd36+192];
	mul.f32 	%f865, %f957, %f1330;
	fma.rn.f32 	%f866, %f958, %f861, %f865;
	mul.f32 	%f867, %f957, %f1329;
	fma.rn.f32 	%f868, %f958, %f862, %f867;
	mul.f32 	%f869, %f957, %f1328;
	fma.rn.f32 	%f870, %f958, %f863, %f869;
	mul.f32 	%f871, %f957, %f1327;
	fma.rn.f32 	%f872, %f958, %f864, %f871;
	st.global.v4.f32 	[%rd36+192], {%f866, %f868, %f870, %f872};
	ld.global.v4.f32 	{%f873, %f874, %f875, %f876}, [%rd40+192];
	mul.f32 	%f877, %f957, %f1314;
	fma.rn.f32 	%f878, %f958, %f873, %f877;
	mul.f32 	%f879, %f957, %f1313;
	fma.rn.f32 	%f880, %f958, %f874, %f879;
	mul.f32 	%f881, %f957, %f1312;
	fma.rn.f32 	%f882, %f958, %f875, %f881;
	mul.f32 	%f883, %f957, %f1311;
	fma.rn.f32 	%f884, %f958, %f876, %f883;
	st.global.v4.f32 	[%rd40+192], {%f878, %f880, %f882, %f884};
	ld.global.v4.f32 	{%f885, %f886, %f887, %f888}, [%rd44+192];
	mul.f32 	%f889, %f957, %f1298;
	fma.rn.f32 	%f890, %f958, %f885, %f889;
	mul.f32 	%f891, %f957, %f1297;
	fma.rn.f32 	%f892, %f958, %f886, %f891;
	mul.f32 	%f893, %f957, %f1296;
	fma.rn.f32 	%f894, %f958, %f887, %f893;
	mul.f32 	%f895, %f957, %f1295;
	fma.rn.f32 	%f896, %f958, %f888, %f895;
	st.global.v4.f32 	[%rd44+192], {%f890, %f892, %f894, %f896};
	ld.global.v4.f32 	{%f897, %f898, %f899, %f900}, [%rd48+192];
	mul.f32 	%f901, %f957, %f1282;
	fma.rn.f32 	%f902, %f958, %f897, %f901;
	mul.f32 	%f903, %f957, %f1281;
	fma.rn.f32 	%f904, %f958, %f898, %f903;
	mul.f32 	%f905, %f957, %f1280;
	fma.rn.f32 	%f906, %f958, %f899, %f905;
	mul.f32 	%f907, %f957, %f1279;
	fma.rn.f32 	%f908, %f958, %f900, %f907;
	st.global.v4.f32 	[%rd48+192], {%f902, %f904, %f906, %f908};
	ld.global.v4.f32 	{%f909, %f910, %f911, %f912}, [%rd52+192];
	mul.f32 	%f913, %f957, %f1266;
	fma.rn.f32 	%f914, %f958, %f909, %f913;
	mul.f32 	%f915, %f957, %f1265;
	fma.rn.f32 	%f916, %f958, %f910, %f915;
	mul.f32 	%f917, %f957, %f1264;
	fma.rn.f32 	%f918, %f958, %f911, %f917;
	mul.f32 	%f919, %f957, %f1263;
	fma.rn.f32 	%f920, %f958, %f912, %f919;
	st.global.v4.f32 	[%rd52+192], {%f914, %f916, %f918, %f920};
	ld.global.v4.f32 	{%f921, %f922, %f923, %f924}, [%rd56+192];
	mul.f32 	%f925, %f957, %f1250;
	fma.rn.f32 	%f926, %f958, %f921, %f925;
	mul.f32 	%f927, %f957, %f1249;
	fma.rn.f32 	%f928, %f958, %f922, %f927;
	mul.f32 	%f929, %f957, %f1248;
	fma.rn.f32 	%f930, %f958, %f923, %f929;
	mul.f32 	%f931, %f957, %f1247;
	fma.rn.f32 	%f932, %f958, %f924, %f931;
	st.global.v4.f32 	[%rd56+192], {%f926, %f928, %f930, %f932};
	ld.global.v4.f32 	{%f933, %f934, %f935, %f936}, [%rd60+192];
	mul.f32 	%f937, %f957, %f1234;
	fma.rn.f32 	%f938, %f958, %f933, %f937;
	mul.f32 	%f939, %f957, %f1233;
	fma.rn.f32 	%f940, %f958, %f934, %f939;
	mul.f32 	%f941, %f957, %f1232;
	fma.rn.f32 	%f942, %f958, %f935, %f941;
	mul.f32 	%f943, %f957, %f1231;
	fma.rn.f32 	%f944, %f958, %f936, %f943;
	st.global.v4.f32 	[%rd60+192], {%f938, %f940, %f942, %f944};
	ld.global.v4.f32 	{%f945, %f946, %f947, %f948}, [%rd64+192];
	mul.f32 	%f949, %f957, %f1218;
	fma.rn.f32 	%f950, %f958, %f945, %f949;
	mul.f32 	%f951, %f957, %f1217;
	fma.rn.f32 	%f952, %f958, %f946, %f951;
	mul.f32 	%f953, %f957, %f1216;
	fma.rn.f32 	%f954, %f958, %f947, %f953;
	mul.f32 	%f955, %f957, %f1215;
	fma.rn.f32 	%f956, %f958, %f948, %f955;
	st.global.v4.f32 	[%rd64+192], {%f950, %f952, %f954, %f956};
	ret;

}


// ===== COMPILED SASS (sm_100) =====

	.target	sm_100

	.elftype	@"ET_EXEC"


//--------------------- .note.nv.tkinfo           --------------------------
	.section	.note.nv.tkinfo,"",@"SHT_NOTE"
	.sectionflags	@"SHF_NOTE_NV_TKINFO"
	.tkinfo
        /*0018*/ 	.word	0x00000002
        /*0030*/ 	.string	""
        /*0030*/ 	.string	"ptxas"
        /*0030*/ 	.string	"Cuda compilation tools, release 13.0, V13.0.88"
        /*0030*/ 	.string	"Build cuda_13.0.r13.0/compiler.36424714_0"
        /*0030*/ 	.string	"-arch sm_100 -m 64 "



//--------------------- .note.nv.cuinfo           --------------------------
	.section	.note.nv.cuinfo,"",@"SHT_NOTE"
	.sectionflags	@"SHF_NOTE_NV_CUINFO"
        /*0018*/ 	.short	0x0002
        /*001a*/ 	.short	0x0064
        /*001c*/ 	.short	0x0082
	.zero		2


//--------------------- .nv.info                  --------------------------
	.section	.nv.info,"",@"SHT_CUDA_INFO"
	.align	4


	//----- nvinfo : EIATTR_REGCOUNT
	.align		4
        /*0000*/ 	.byte	0x04, 0x2f
        /*0002*/ 	.short	(.L_1 - .L_0)
	.align		4
.L_0:
        /*0004*/ 	.word	index@(_Z23matmul_rectangular_tilePfS_S_iii)
        /*0008*/ 	.word	0x00000068


	//----- nvinfo : EIATTR_FRAME_SIZE
	.align		4
.L_1:
        /*000c*/ 	.byte	0x04, 0x11
        /*000e*/ 	.short	(.L_3 - .L_2)
	.align		4
.L_2:
        /*0010*/ 	.word	index@(_Z23matmul_rectangular_tilePfS_S_iii)
        /*0014*/ 	.word	0x00000000


	//----- nvinfo : EIATTR_REGCOUNT
	.align		4
.L_3:
        /*0018*/ 	.byte	0x04, 0x2f
        /*001a*/ 	.short	(.L_5 - .L_4)
	.align		4
.L_4:
        /*001c*/ 	.word	index@(_Z15sgemmWarptilingILi128ELi128ELi16ELi64ELi64ELi4ELi8ELi4ELi128EEviiifPfS0_fS0_)
        /*0020*/ 	.word	0x000000a8


	//----- nvinfo : EIATTR_FRAME_SIZE
	.align		4
.L_5:
        /*0024*/ 	.byte	0x04, 0x11
        /*0026*/ 	.short	(.L_7 - .L_6)
	.align		4
.L_6:
        /*0028*/ 	.word	index@(_Z15sgemmWarptilingILi128ELi128ELi16ELi64ELi64ELi4ELi8ELi4ELi128EEviiifPfS0_fS0_)
        /*002c*/ 	.word	0x00000000


	//----- nvinfo : EIATTR_MIN_STACK_SIZE
	.align		4
.L_7:
        /*0030*/ 	.byte	0x04, 0x12
        /*0032*/ 	.short	(.L_9 - .L_8)
	.align		4
.L_8:
        /*0034*/ 	.word	index@(_Z15sgemmWarptilingILi128ELi128ELi16ELi64ELi64ELi4ELi8ELi4ELi128EEviiifPfS0_fS0_)
        /*0038*/ 	.word	0x00000000


	//----- nvinfo : EIATTR_MIN_STACK_SIZE
	.align		4
.L_9:
        /*003c*/ 	.byte	0x04, 0x12
        /*003e*/ 	.short	(.L_11 - .L_10)
	.align		4
.L_10:
        /*0040*/ 	.word	index@(_Z23matmul_rectangular_tilePfS_S_iii)
        /*0044*/ 	.word	0x00000000
.L_11:


//--------------------- .nv.compat                --------------------------
	.section	.nv.compat,"",@"SHT_CUDA_COMPAT_INFO"
	.align	4
        /*0000*/ 	.byte	0x02, 0x09, 0x00, 0x00, 0x02, 0x02, 0x01, 0x00, 0x02, 0x05, 0x05, 0x00, 0x03, 0x07, 0x01, 0x01
        /*0010*/ 	.byte	0x02, 0x03, 0x00, 0x00, 0x02, 0x06, 0x01, 0x00, 0x04, 0x0b, 0x08, 0x00, 0x09, 0x00, 0x00, 0x00
        /*0020*/ 	.byte	0x00, 0x00, 0x00, 0x00


//--------------------- .nv.info._Z15sgemmWarptilingILi128ELi128ELi16ELi64ELi64ELi4ELi8ELi4ELi128EEviiifPfS0_fS0_ --------------------------
	.section	.nv.info._Z15sgemmWarptilingILi128ELi128ELi16ELi64ELi64ELi4ELi8ELi4ELi128EEviiifPfS0_fS0_,"",@"SHT_CUDA_INFO"
	.sectionflags	@""
	.align	4


	//----- nvinfo : EIATTR_CUDA_API_VERSION
	.align		4
        /*0000*/ 	.byte	0x04, 0x37
        /*0002*/ 	.short	(.L_13 - .L_12)
.L_12:
        /*0004*/ 	.word	0x00000082


	//----- nvinfo : EIATTR_KPARAM_INFO
	.align		4
.L_13:
        /*0008*/ 	.byte	0x04, 0x17
        /*000a*/ 	.short	(.L_15 - .L_14)
.L_14:
        /*000c*/ 	.word	0x00000000
        /*0010*/ 	.short	0x0007
        /*0012*/ 	.short	0x0028
        /*0014*/ 	.byte	0x00, 0xf5, 0x21, 0x00


	//----- nvinfo : EIATTR_KPARAM_INFO
	.align		4
.L_15:
        /*0018*/ 	.byte	0x04, 0x17
        /*001a*/ 	.short	(.L_17 - .L_16)
.L_16:
        /*001c*/ 	.word	0x00000000
        /*0020*/ 	.short	0x0006
        /*0022*/ 	.short	0x0020
        /*0024*/ 	.byte	0x00, 0xf0, 0x11, 0x00


	//----- nvinfo : EIATTR_KPARAM_INFO
	.align		4
.L_17:
        /*0028*/ 	.byte	0x04, 0x17
        /*002a*/ 	.short	(.L_19 - .L_18)
.L_18:
        /*002c*/ 	.word	0x00000000
        /*0030*/ 	.short	0x0005
        /*0032*/ 	.short	0x0018
        /*0034*/ 	.byte	0x00, 0xf5, 0x21, 0x00


	//----- nvinfo : EIATTR_KPARAM_INFO
	.align		4
.L_19:
        /*0038*/ 	.byte	0x04, 0x17
        /*003a*/ 	.short	(.L_21 - .L_20)
.L_20:
        /*003c*/ 	.word	0x00000000
        /*0040*/ 	.short	0x0004
        /*0042*/ 	.short	0x0010
        /*0044*/ 	.byte	0x00, 0xf5, 0x21, 0x00


	//----- nvinfo : EIATTR_KPARAM_INFO
	.align		4
.L_21:
        /*0048*/ 	.byte	0x04, 0x17
        /*004a*/ 	.short	(.L_23 - .L_22)
.L_22:
        /*004c*/ 	.word	0x00000000
        /*0050*/ 	.short	0x0003
        /*0052*/ 	.short	0x000c
        /*0054*/ 	.byte	0x00, 0xf0, 0x11, 0x00


	//----- nvinfo : EIATTR_KPARAM_INFO
	.align		4
.L_23:
        /*0058*/ 	.byte	0x04, 0x17
        /*005a*/ 	.short	(.L_25 - .L_24)
.L_24:
        /*005c*/ 	.word	0x00000000
        /*0060*/ 	.short	0x0002
        /*0062*/ 	.short	0x0008
        /*0064*/ 	.byte	0x00, 0xf0, 0x11, 0x00


	//----- nvinfo : EIATTR_KPARAM_INFO
	.align		4
.L_25:
        /*0068*/ 	.byte	0x04, 0x17
        /*006a*/ 	.short	(.L_27 - .L_26)
.L_26:
        /*006c*/ 	.word	0x00000000
        /*0070*/ 	.short	0x0001
        /*0072*/ 	.short	0x0004
        /*0074*/ 	.byte	0x00, 0xf0, 0x11, 0x00


	//----- nvinfo : EIATTR_KPARAM_INFO
	.align		4
.L_27:
        /*0078*/ 	.byte	0x04, 0x17
        /*007a*/ 	.short	(.L_29 - .L_28)
.L_28:
        /*007c*/ 	.word	0x00000000
        /*0080*/ 	.short	0x0000
        /*0082*/ 	.short	0x0000
        /*0084*/ 	.byte	0x00, 0xf0, 0x11, 0x00


	//----- nvinfo : EIATTR_SPARSE_MMA_MASK
	.align		4
.L_29:
        /*0088*/ 	.byte	0x03, 0x50
        /*008a*/ 	.short	0x0000


	//----- nvinfo : EIATTR_MAXREG_COUNT
	.align		4
        /*008c*/ 	.byte	0x03, 0x1b
        /*008e*/ 	.short	0x00ff


	//----- nvinfo : EIATTR_NUM_BARRIERS
	.align		4
        /*0090*/ 	.byte	0x02, 0x4c
        /*0092*/ 	.byte	0x01
	.zero		1


	//----- nvinfo : EIATTR_MERCURY_ISA_VERSION
	.align		4
        /*0094*/ 	.byte	0x03, 0x5f
        /*0096*/ 	.short	0x0101


	//----- nvinfo : EIATTR_VRC_CTA_INIT_COUNT
	.align		4
        /*0098*/ 	.byte	0x02, 0x4a
	.zero		1
	.zero		1


	//----- nvinfo : EIATTR_EXIT_INSTR_OFFSETS
	.align		4
        /*009c*/ 	.byte	0x04, 0x1c
        /*009e*/ 	.short	(.L_31 - .L_30)


	//   ....[0]....
.L_30:
        /*00a0*/ 	.word	0x00002b90


	//----- nvinfo : EIATTR_MAX_THREADS
	.align		4
.L_31:
        /*00a4*/ 	.byte	0x04, 0x05
        /*00a6*/ 	.short	(.L_33 - .L_32)
.L_32:
        /*00a8*/ 	.word	0x00000080
        /*00ac*/ 	.word	0x00000001
        /*00b0*/ 	.word	0x00000001


	//----- nvinfo : EIATTR_CBANK_PARAM_SIZE
	.align		4
.L_33:
        /*00b4*/ 	.byte	0x03, 0x19
        /*00b6*/ 	.short	0x0030


	//----- nvinfo : EIATTR_PARAM_CBANK
	.align		4
        /*00b8*/ 	.byte	0x04, 0x0a
        /*00ba*/ 	.short	(.L_35 - .L_34)
	.align		4
.L_34:
        /*00bc*/ 	.word	index@(.nv.constant0._Z15sgemmWarptilingILi128ELi128ELi16ELi64ELi64ELi4ELi8ELi4ELi128EEviiifPfS0_fS0_)
        /*00c0*/ 	.short	0x0380
        /*00c2*/ 	.short	0x0030


	//----- nvinfo : EIATTR_SW_WAR
	.align		4
.L_35:
        /*00c4*/ 	.byte	0x04, 0x36
        /*00c6*/ 	.short	(.L_37 - .L_36)
.L_36:
        /*00c8*/ 	.word	0x00000008
.L_37:


//--------------------- .nv.info._Z23matmul_rectangular_tilePfS_S_iii --------------------------
	.section	.nv.info._Z23matmul_rectangular_tilePfS_S_iii,"",@"SHT_CUDA_INFO"
	.sectionflags	@""
	.align	4


	//----- nvinfo : EIATTR_CUDA_API_VERSION
	.align		4
        /*0000*/ 	.byte	0x04, 0x37
        /*0002*/ 	.short	(.L_39 - .L_38)
.L_38:
        /*0004*/ 	.word	0x00000082


	//----- nvinfo : EIATTR_KPARAM_INFO
	.align		4
.L_39:
        /*0008*/ 	.byte	0x04, 0x17
        /*000a*/ 	.short	(.L_41 - .L_40)
.L_40:
        /*000c*/ 	.word	0x00000000
        /*0010*/ 	.short	0x0005
        /*0012*/ 	.short	0x0020
        /*0014*/ 	.byte	0x00, 0xf0, 0x11, 0x00


	//----- nvinfo : EIATTR_KPARAM_INFO
	.align		4
.L_41:
        /*0018*/ 	.byte	0x04, 0x17
        /*001a*/ 	.short	(.L_43 - .L_42)
.L_42:
        /*001c*/ 	.word	0x00000000
        /*0020*/ 	.short	0x0004
        /*0022*/ 	.short	0x001c
        /*0024*/ 	.byte	0x00, 0xf0, 0x11, 0x00


	//----- nvinfo : EIATTR_KPARAM_INFO
	.align		4
.L_43:
        /*0028*/ 	.byte	0x04, 0x17
        /*002a*/ 	.short	(.L_45 - .L_44)
.L_44:
        /*002c*/ 	.word	0x00000000
        /*0030*/ 	.short	0x0003
        /*0032*/ 	.short	0x0018
        /*0034*/ 	.byte	0x00, 0xf0, 0x11, 0x00


	//----- nvinfo : EIATTR_KPARAM_INFO
	.align		4
.L_45:
        /*0038*/ 	.byte	0x04, 0x17
        /*003a*/ 	.short	(.L_47 - .L_46)
.L_46:
        /*003c*/ 	.word	0x00000000
        /*0040*/ 	.short	0x0002
        /*0042*/ 	.short	0x0010
        /*0044*/ 	.byte	0x00, 0xf5, 0x21, 0x00


	//----- nvinfo : EIATTR_KPARAM_INFO
	.align		4
.L_47:
        /*0048*/ 	.byte	0x04, 0x17
        /*004a*/ 	.short	(.L_49 - .L_48)
.L_48:
        /*004c*/ 	.word	0x00000000
        /*0050*/ 	.short	0x0001
        /*0052*/ 	.short	0x0008
        /*0054*/ 	.byte	0x00, 0xf5, 0x21, 0x00


	//----- nvinfo : EIATTR_KPARAM_INFO
	.align		4
.L_49:
        /*0058*/ 	.byte	0x04, 0x17
        /*005a*/ 	.short	(.L_51 - .L_50)
.L_50:
        /*005c*/ 	.word	0x00000000
        /*0060*/ 	.short	0x0000
        /*0062*/ 	.short	0x0000
        /*0064*/ 	.byte	0x00, 0xf5, 0x21, 0x00


	//----- nvinfo : EIATTR_SPARSE_MMA_MASK
	.align		4
.L_51:
        /*0068*/ 	.byte	0x03, 0x50
        /*006a*/ 	.short	0x0000


	//----- nvinfo : EIATTR_MAXREG_COUNT
	.align		4
        /*006c*/ 	.byte	0x03, 0x1b
        /*006e*/ 	.short	0x00ff


	//----- nvinfo : EIATTR_NUM_BARRIERS
	.align		4
        /*0070*/ 	.byte	0x02, 0x4c
        /*0072*/ 	.byte	0x01
	.zero		1


	//----- nvinfo : EIATTR_MERCURY_ISA_VERSION
	.align		4
        /*0074*/ 	.byte	0x03, 0x5f
        /*0076*/ 	.short	0x0101


	//----- nvinfo : EIATTR_VRC_CTA_INIT_COUNT
	.align		4
        /*0078*/ 	.byte	0x02, 0x4a
	.zero		1
	.zero		1


	//----- nvinfo : EIATTR_EXIT_INSTR_OFFSETS
	.align		4
        /*007c*/ 	.byte	0x04, 0x1c
        /*007e*/ 	.short	(.L_53 - .L_52)


	//   ....[0]....
.L_52:
        /*0080*/ 	.word	0x000057c0


	//----- nvinfo : EIATTR_CBANK_PARAM_SIZE
	.align		4
.L_53:
        /*0084*/ 	.byte	0x03, 0x19
        /*0086*/ 	.short	0x0024


	//----- nvinfo : EIATTR_PARAM_CBANK
	.align		4
        /*0088*/ 	.byte	0x04, 0x0a
        /*008a*/ 	.short	(.L_55 - .L_54)
	.align		4
.L_54:
        /*008c*/ 	.word	index@(.nv.constant0._Z23matmul_rectangular_tilePfS_S_iii)
        /*0090*/ 	.short	0x0380
        /*0092*/ 	.short	0x0024


	//----- nvinfo : EIATTR_SW_WAR
	.align		4
.L_55:
        /*0094*/ 	.byte	0x04, 0x36
        /*0096*/ 	.short	(.L_57 - .L_56)
.L_56:
        /*0098*/ 	.word	0x00000008
.L_57:


//--------------------- .nv.callgraph             --------------------------
	.section	.nv.callgraph,"",@"SHT_CUDA_CALLGRAPH"
	.align	4
	.sectionentsize	8
	.align		4
        /*0000*/ 	.word	0x00000000
	.align		4
        /*0004*/ 	.word	0xffffffff
	.align		4
        /*0008*/ 	.word	0x00000000
	.align		4
        /*000c*/ 	.word	0xfffffffe
	.align		4
        /*0010*/ 	.word	0x00000000
	.align		4
        /*0014*/ 	.word	0xfffffffd
	.align		4
        /*0018*/ 	.word	0x00000000
	.align		4
        /*001c*/ 	.word	0xfffffffc


//--------------------- .text._Z15sgemmWarptilingILi128ELi128ELi16ELi64ELi64ELi4ELi8ELi4ELi128EEviiifPfS0_fS0_ --------------------------
	.section	.text._Z15sgemmWarptilingILi128ELi128ELi16ELi64ELi64ELi4ELi8ELi4ELi128EEviiifPfS0_fS0_,"ax",@progbits
	.align	128
        .global         _Z15sgemmWarptilingILi128ELi128ELi16ELi64ELi64ELi4ELi8ELi4ELi128EEviiifPfS0_fS0_
        .type           _Z15sgemmWarptilingILi128ELi128ELi16ELi64ELi64ELi4ELi8ELi4ELi128EEviiifPfS0_fS0_,@function
        .size           _Z15sgemmWarptilingILi128ELi128ELi16ELi64ELi64ELi4ELi8ELi4ELi128EEviiifPfS0_fS0_,(.L_x_7 - _Z15sgemmWarptilingILi128ELi128ELi16ELi64ELi64ELi4ELi8ELi4ELi128EEviiifPfS0_fS0_)
        .other          _Z15sgemmWarptilingILi128ELi128ELi16ELi64ELi64ELi4ELi8ELi4ELi128EEviiifPfS0_fS0_,@"STO_CUDA_ENTRY STV_DEFAULT"
_Z15sgemmWarptilingILi128ELi128ELi16ELi64ELi64ELi4ELi8ELi4ELi128EEviiifPfS0_fS0_:
.text._Z15sgemmWarptilingILi128ELi128ELi16ELi64ELi64ELi4ELi8ELi4ELi128EEviiifPfS0_fS0_:
[----:B------:R-:W-:Y:S08]  /*0000*/  LDC R1, c[0x0][0x37c] ;  /* 0x0000df00ff017b82 */ /* 0x000ff00000000800 */
[----:B------:R-:W0:Y:S01]  /*0010*/  S2UR UR8, SR_CTAID.Y ;  /* 0x00000000000879c3 */ /* 0x000e220000002600 */
[----:B------:R-:W1:Y:S01]  /*0020*/  LDCU UR12, c[0x0][0x388] ;  /* 0x00007100ff0c77ac */ /* 0x000e620008000800 */
[----:B------:R-:W2:Y:S01]  /*0030*/  S2R R142, SR_TID.X ;  /* 0x00000000008e7919 */ /* 0x000ea20000002100 */
[----:B------:R-:W-:Y:S01]  /*0040*/  HFMA2 R0, -RZ, RZ, 0, 0 ;  /* 0x00000000ff007431 */ /* 0x000fe200000001ff */
[----:B------:R-:W-:Y:S01]  /*0050*/  CS2R R34, SRZ ;  /* 0x0000000000227805 */ /* 0x000fe2000001ff00 */
[----:B------:R-:W3:Y:S01]  /*0060*/  LDCU.128 UR4, c[0x0][0x390] ;  /* 0x00007200ff0477ac */ /* 0x000ee20008000c00 */
[----:B------:R-:W-:Y:S01]  /*0070*/  HFMA2 R143, -RZ, RZ, 0, 0 ;  /* 0x00000000ff8f7431 */ /* 0x000fe200000001ff */
[----:B------:R-:W-:Y:S01]  /*0080*/  CS2R R2, SRZ ;  /* 0x0000000000027805 */ /* 0x000fe2000001ff00 */
[----:B------:R-:W4:Y:S01]  /*0090*/  S2UR UR10, SR_CTAID.X ;  /* 0x00000000000a79c3 */ /* 0x000f220000002500 */
[----:B------:R-:W-:Y:S01]  /*00a0*/  HFMA2 R151, -RZ, RZ, 0, 0 ;  /* 0x00000000ff977431 */ /* 0x000fe200000001ff */
[----:B------:R-:W-:Y:S01]  /*00b0*/  CS2R R4, SRZ ;  /* 0x0000000000047805 */ /* 0x000fe2000001ff00 */
[----:B------:R-:W-:Y:S01]  /*00c0*/  HFMA2 R147, -RZ, RZ, 0, 0 ;  /* 0x00000000ff937431 */ /* 0x000fe200000001ff */
[----:B------:R-:W-:Y:S01]  /*00d0*/  CS2R R28, SRZ ;  /* 0x00000000001c7805 */ /* 0x000fe2000001ff00 */
[----:B------:R-:W-:Y:S01]  /*00e0*/  HFMA2 R163, -RZ, RZ, 0, 0 ;  /* 0x00000000ffa37431 */ /* 0x000fe200000001ff */
[----:B------:R-:W-:Y:S01]  /*00f0*/  CS2R R26, SRZ ;  /* 0x00000000001a7805 */ /* 0x000fe2000001ff00 */
[----:B------:R-:W-:Y:S01]  /*0100*/  HFMA2 R159, -RZ, RZ, 0, 0 ;  /* 0x00000000ff9f7431 */ /* 0x000fe200000001ff */
[----:B------:R-:W-:-:S02]  /*0110*/  CS2R R30, SRZ ;  /* 0x00000000001e7805 */ /* 0x000fc4000001ff00 */
[----:B------:R-:W-:Y:S02]  /*0120*/  CS2R R32, SRZ ;  /* 0x0000000000207805 */ /* 0x000fe4000001ff00 */
[----:B------:R-:W-:Y:S01]  /*0130*/  CS2R R88, SRZ ;  /* 0x0000000000587805 */ /* 0x000fe2000001ff00 */
[----:B-1----:R-:W-:Y:S01]  /*0140*/  UISETP.NE.AND UP0, UPT, UR12, URZ, UPT ;  /* 0x000000ff0c00728c */ /* 0x002fe2000bf05270 */
[----:B------:R-:W-:Y:S02]  /*0150*/  CS2R R86, SRZ ;  /* 0x0000000000567805 */ /* 0x000fe4000001ff00 */
[----:B------:R-:W-:Y:S02]  /*0160*/  CS2R R84, SRZ ;  /* 0x0000000000547805 */ /* 0x000fe4000001ff00 */
[----:B------:R-:W-:Y:S02]  /*0170*/  CS2R R82, SRZ ;  /* 0x0000000000527805 */ /* 0x000fe4000001ff00 */
[----:B------:R-:W-:Y:S01]  /*0180*/  CS2R R118, SRZ ;  /* 0x0000000000767805 */ /* 0x000fe2000001ff00 */
[----:B0-----:R-:W-:Y:S01]  /*0190*/  UIMAD UR8, UR8, UR12, URZ ;  /* 0x0000000c080872a4 */ /* 0x001fe2000f8e02ff */
[----:B------:R-:W-:-:S02]  /*01a0*/  CS2R R116, SRZ ;  /* 0x0000000000747805 */ /* 0x000fc4000001ff00 */
[----:B------:R-:W-:Y:S02]  /*01b0*/  CS2R R114, SRZ ;  /* 0x0000000000727805 */ /* 0x000fe4000001ff00 */
[----:B------:R-:W-:Y:S01]  /*01c0*/  CS2R R112, SRZ ;  /* 0x0000000000707805 */ /* 0x000fe2000001ff00 */
[----:B------:R-:W-:Y:S01]  /*01d0*/  USHF.L.U32 UR8, UR8, 0x7, URZ ;  /* 0x0000000708087899 */ /* 0x000fe200080006ff */
[----:B------:R-:W-:Y:S02]  /*01e0*/  CS2R R6, SRZ ;  /* 0x0000000000067805 */ /* 0x000fe4000001ff00 */
[----:B------:R-:W-:Y:S02]  /*01f0*/  CS2R R8, SRZ ;  /* 0x0000000000087805 */ /* 0x000fe4000001ff00 */
[----:B------:R-:W-:Y:S02]  /*0200*/  CS2R R10, SRZ ;  /* 0x00000000000a7805 */ /* 0x000fe4000001ff00 */
[----:B------:R-:W-:-:S02]  /*0210*/  CS2R R64, SRZ ;  /* 0x0000000000407805 */ /* 0x000fc4000001ff00 */
[----:B------:R-:W-:Y:S02]  /*0220*/  CS2R R38, SRZ ;  /* 0x0000000000267805 */ /* 0x000fe4000001ff00 */
[----:B------:R-:W-:Y:S02]  /*0230*/  CS2R R66, SRZ ;  /* 0x0000000000427805 */ /* 0x000fe4000001ff00 */
        /* <DEDUP_REMOVED lines=29> */
[----:B------:R-:W-:Y:S02]  /*0410*/  MOV R145, RZ ;  /* 0x000000ff00917202 */ /* 0x000fe40000000f00 */
        /* <DEDUP_REMOVED lines=8> */
[----:B------:R-:W-:Y:S01]  /*04a0*/  MOV R153, RZ ;  /* 0x000000ff00997202 */ /* 0x000fe20000000f00 */
[----:B------:R-:W0:Y:S01]  /*04b0*/  LDCU.64 UR14, c[0x0][0x358] ;  /* 0x00006b00ff0e77ac */ /* 0x000e220008000a00 */
[----:B------:R-:W-:-:S02]  /*04c0*/  MOV R149, RZ ;  /* 0x000000ff00957202 */ /* 0x000fc40000000f00 */
[----:B------:R-:W-:Y:S01]  /*04d0*/  MOV R155, RZ ;  /* 0x000000ff009b7202 */ /* 0x000fe20000000f00 */
[----:B----4-:R-:W-:Y:S01]  /*04e0*/  USHF.L.U32 UR10, UR10, 0x7, URZ ;  /* 0x000000070a0a7899 */ /* 0x010fe200080006ff */
[----:B------:R-:W-:Y:S01]  /*04f0*/  MOV R161, RZ ;  /* 0x000000ff00a17202 */ /* 0x000fe20000000f00 */
[----:B---3--:R-:W-:Y:S01]  /*0500*/  UIMAD.WIDE.U32 UR4, UR8, 0x4, UR4 ;  /* 0x00000004080478a5 */ /* 0x008fe2000f8e0004 */
[----:B------:R-:W-:Y:S01]  /*0510*/  MOV R157, RZ ;  /* 0x000000ff009d7202 */ /* 0x000fe20000000f00 */
[----:B--2---:R-:W-:Y:S10]  /*0520*/  BRA.U !UP0, `(.L_x_0) ;  /* 0x0000000d08b87547 */ /* 0x004ff4000b800000 */
[----:B------:R-:W1:Y:S01]  /*0530*/  S2UR UR11, SR_CgaCtaId ;  /* 0x00000000000b79c3 */ /* 0x000e620000008800 */
[----:B------:R-:W-:Y:S01]  /*0540*/  LOP3.LUT R34, R142, 0x3, RZ, 0xc0, !PT ;  /* 0x000000038e227812 */ /* 0x000fe200078ec0ff */
[----:B------:R-:W-:Y:S01]  /*0550*/  UMOV UR8, 0x400 ;  /* 0x0000040000087882 */ /* 0x000fe20000000000 */
[--C-:B------:R-:W-:Y:S01]  /*0560*/  SHF.R.U32.HI R40, RZ, 0x2, R142.reuse ;  /* 0x00000002ff287819 */ /* 0x100fe2000001168e */
[----:B------:R-:W-:Y:S01]  /*0570*/  UIADD3 UR9, UPT, UPT, UR8, 0x2000, URZ ;  /* 0x0000200008097890 */ /* 0x000fe2000fffe0ff */
[----:B------:R-:W-:Y:S01]  /*0580*/  SHF.L.U32 R41, R34, 0x2, RZ ;  /* 0x0000000222297819 */ /* 0x000fe200000006ff */
[----:B------:R-:W-:Y:S01]  /*0590*/  UIMAD.WIDE.U32 UR6, UR10, 0x4, UR6 ;  /* 0x000000040a0678a5 */ /* 0x000fe2000f8e0006 */
[----:B------:R-:W-:Y:S01]  /*05a0*/  SHF.L.U32 R42, R142, 0x2, RZ ;  /* 0x000000028e2a7819 */ /* 0x000fe200000006ff */
[----:B------:R-:W2:Y:S01]  /*05b0*/  LDC R47, c[0x0][0x384] ;  /* 0x0000e100ff2f7b82 */ /* 0x000ea20000000800 */
[----:B------:R-:W-:Y:S01]  /*05c0*/  SHF.R.U32.HI R142, RZ, 0x5, R142 ;  /* 0x00000005ff8e7819 */ /* 0x000fe2000001168e */
[----:B------:R-:W-:Y:S01]  /*05d0*/  IMAD R154, R40, UR12, R41 ;  /* 0x0000000c289a7c24 */ /* 0x000fe2000f8e0229 */
[----:B------:R-:W-:-:S02]  /*05e0*/  LOP3.LUT R41, R42, 0x7c, RZ, 0xc0, !PT ;  /* 0x0000007c2a297812 */ /* 0x000fc400078ec0ff */
[----:B------:R-:W-:Y:S02]  /*05f0*/  LOP3.LUT R40, R40, 0x7, RZ, 0xc0, !PT ;  /* 0x0000000728287812 */ /* 0x000fe400078ec0ff */
[----:B------:R-:W-:Y:S02]  /*0600*/  LOP3.LUT R43, R42, 0x100, RZ, 0xc0, !PT ;  /* 0x000001002a2b7812 */ /* 0x000fe400078ec0ff */
[----:B------:R-:W-:Y:S02]  /*0610*/  LOP3.LUT R45, R142, 0x1, RZ, 0xc0, !PT ;  /* 0x000000018e2d7812 */ /* 0x000fe400078ec0ff */
[----:B------:R-:W-:Y:S02]  /*0620*/  LEA R40, R40, R43, 0x5 ;  /* 0x0000002b28287211 */ /* 0x000fe400078e28ff */
[----:B------:R-:W-:Y:S02]  /*0630*/  LEA R45, R45, R34, 0x4 ;  /* 0x000000222d2d7211 */ /* 0x000fe400078e20ff */
[----:B------:R-:W-:Y:S01]  /*0640*/  MOV R34, RZ ;  /* 0x000000ff00227202 */ /* 0x000fe20000000f00 */
[----:B-1----:R-:W-:-:S02]  /*0650*/  ULEA UR8, UR11, UR8, 0x18 ;  /* 0x000000080b087291 */ /* 0x002fc4000f8ec0ff */
[----:B------:R-:W-:-:S03]  /*0660*/  ULEA UR9, UR11, UR9, 0x18 ;  /* 0x000000090b097291 */ /* 0x000fc6000f8ec0ff */
[----:B------:R-:W-:Y:S01]  /*0670*/  UMOV UR11, UR4 ;  /* 0x00000004000b7c82 */ /* 0x000fe20008000000 */
[----:B------:R-:W-:Y:S01]  /*0680*/  IADD3 R146, PT, PT, R40, UR8, RZ ;  /* 0x0000000828927c10 */ /* 0x000fe2000fffe0ff */
[----:B------:R-:W-:Y:S01]  /*0690*/  UMOV UR4, URZ ;  /* 0x000000ff00047c82 */ /* 0x000fe20008000000 */
[----:B--2---:R-:W-:Y:S01]  /*06a0*/  IMAD R150, R142, R47, R41 ;  /* 0x0000002f8e967224 */ /* 0x004fe200078e0229 */
[----:B------:R-:W-:Y:S02]  /*06b0*/  MOV R41, UR12 ;  /* 0x0000000c00297c02 */ /* 0x000fe40008000f00 */
[----:B------:R-:W-:Y:S01]  /*06c0*/  LEA R144, R45, UR9, 0x4 ;  /* 0x000000092d907c11 */ /* 0x000fe2000f8e20ff */
[----:B------:R-:W-:Y:S01]  /*06d0*/  UMOV UR9, UR5 ;  /* 0x0000000500097c82 */ /* 0x000fe20008000000 */
[----:B------:R-:W-:Y:S02]  /*06e0*/  LEA R152, R41, R154, 0x6 ;  /* 0x0000009a29987211 */ /* 0x000fe400078e30ff */
[----:B------:R-:W-:-:S07]  /*06f0*/  LEA R148, R47, R150, 0x3 ;  /* 0x000000962f947211 */ /* 0x000fce00078e18ff */
.L_x_2:
[----:B------:R-:W1:Y:S01]  /*0700*/  LDC R165, c[0x0][0x388] ;  /* 0x0000e200ffa57b82 */ /* 0x000e620000000800 */
[----:B------:R-:W-:Y:S01]  /*0710*/  HFMA2 R49, -RZ, RZ, 0, 2.384185791015625e-07 ;  /* 0x00000004ff317431 */ /* 0x000fe200000001ff */
[----:B------:R-:W-:Y:S01]  /*0720*/  UMOV UR8, UR11 ;  /* 0x0000000b00087c82 */ /* 0x000fe20008000000 */
[----:B------:R-:W-:Y:S01]  /*0730*/  HFMA2 R45, -RZ, RZ, 0, 2.384185791015625e-07 ;  /* 0x00000004ff2d7431 */ /* 0x000fe200000001ff */
[----:B------:R-:W2:Y:S01]  /*0740*/  S2R R142, SR_TID.X ;  /* 0x00000000008e7919 */ /* 0x000ea20000002100 */
[----:B------:R-:W3:Y:S01]  /*0750*/  LDCU UR5, c[0x0][0x384] ;  /* 0x00007080ff0577ac */ /* 0x000ee20008000800 */
[----:B------:R-:W-:Y:S02]  /*0760*/  MOV R41, 0x4 ;  /* 0x0000000400297802 */ /* 0x000fe40000000f00 */
[----:B------:R-:W-:-:S06]  /*0770*/  IMAD.WIDE.U32 R44, R154, R45, UR8 ;  /* 0x000000089a2c7e25 */ /* 0x000fcc000f8e002d */
[----:B0-----:R-:W4:Y:S01]  /*0780*/  LDG.E.128 R44, desc[UR14][R44.64] ;  /* 0x0000000e2c2c7981 */ /* 0x001f22000c1e1d00 */
[----:B-1----:R-:W-:-:S05]  /*0790*/  LEA R48, R165, R154, 0x5 ;  /* 0x0000009aa5307211 */ /* 0x002fca00078e28ff */
[----:B------:R-:W-:-:S06]  /*07a0*/  IMAD.WIDE.U32 R48, R48, R49, UR8 ;  /* 0x0000000830307e25 */ /* 0x000fcc000f8e0031 */
[----:B------:R-:W5:Y:S01]  /*07b0*/  LDG.E.128 R48, desc[UR14][R48.64] ;  /* 0x0000000e30307981 */ /* 0x000f62000c1e1d00 */
[----:B------:R-:W0:Y:S01]  /*07c0*/  S2UR UR12, SR_CgaCtaId ;  /* 0x00000000000c79c3 */ /* 0x000e220000008800 */
[----:B--2---:R-:W-:Y:S01]  /*07d0*/  SHF.L.U32 R53, R142, 0xb, RZ ;  /* 0x0000000b8e357819 */ /* 0x004fe200000006ff */
[----:B------:R-:W-:-:S03]  /*07e0*/  UMOV UR11, 0x400 ;  /* 0x00000400000b7882 */ /* 0x000fc60000000000 */
[----:B------:R-:W-:Y:S01]  /*07f0*/  LOP3.LUT R53, R53, R142, RZ, 0xfc, !PT ;  /* 0x0000008e35357212 */ /* 0x000fe200078efcff */
[----:B------:R-:W-:Y:S01]  /*0800*/  HFMA2 R57, -RZ, RZ, 0, 2.384185791015625e-07 ;  /* 0x00000004ff397431 */ /* 0x000fe200000001ff */
[----:B---3--:R-:W-:Y:S01]  /*0810*/  MOV R55, UR5 ;  /* 0x0000000500377c02 */ /* 0x008fe20008000f00 */
[----:B------:R-:W-:Y:S01]  /*0820*/  HFMA2 R61, -RZ, RZ, 0, 2.384185791015625e-07 ;  /* 0x00000004ff3d7431 */ /* 0x000fe200000001ff */
[----:B------:R-:W-:Y:S02]  /*0830*/  LOP3.LUT R156, R53, 0x187c, RZ, 0xc0, !PT ;  /* 0x0000187c359c7812 */ /* 0x000fe400078ec0ff */
[----:B------:R-:W-:Y:S01]  /*0840*/  MOV R53, UR5 ;  /* 0x0000000500357c02 */ /* 0x000fe20008000f00 */
[----:B------:R-:W-:Y:S01]  /*0850*/  IMAD.WIDE.U32 R40, R152, R41, UR8 ;  /* 0x0000000898287e25 */ /* 0x000fe2000f8e0029 */
[----:B------:R-:W-:Y:S01]  /*0860*/  LEA R52, R165, R152, 0x5 ;  /* 0x00000098a5347211 */ /* 0x000fe200078e28ff */
[----:B0-----:R-:W-:Y:S01]  /*0870*/  ULEA UR13, UR12, UR11, 0x18 ;  /* 0x0000000b0c0d7291 */ /* 0x001fe2000f8ec0ff */
[----:B------:R-:W-:-:S03]  /*0880*/  MOV R59, 0x4 ;  /* 0x00000004003b7802 */ /* 0x000fc60000000f00 */
[----:B------:R-:W2:Y:S01]  /*0890*/  LDG.E.128 R40, desc[UR14][R40.64] ;  /* 0x0000000e28287981 */ /* 0x000ea2000c1e1d00 */
[----:B------:R-:W-:-:S05]  /*08a0*/  LEA R60, R53, R148, 0x2 ;  /* 0x00000094353c7211 */ /* 0x000fca00078e10ff */
[----:B------:R-:W-:-:S06]  /*08b0*/  IMAD.WIDE.U32 R60, R60, R61, UR6 ;  /* 0x000000063c3c7e25 */ /* 0x000fcc000f8e003d */
[----:B------:R-:W3:Y:S04]  /*08c0*/  LDG.E.128 R60, desc[UR14][R60.64] ;  /* 0x0000000e3c3c7981 */ /* 0x000ee8000c1e1d00 */
[----:B----4-:R-:W-:Y:S04]  /*08d0*/  STS [R156+UR13], R44 ;  /* 0x0000002c9c007988 */ /* 0x010fe8000800080d */
[----:B------:R0:W-:Y:S04]  /*08e0*/  STS [R156+UR13+0x200], R45 ;  /* 0x0002002d9c007988 */ /* 0x0001e8000800080d */
[----:B-----5:R1:W-:Y:S04]  /*08f0*/  STS [R156+UR13+0x80], R48 ;  /* 0x000080309c007988 */ /* 0x0203e8000800080d */
[----:B------:R4:W-:Y:S01]  /*0900*/  STS [R156+UR13+0x680], R51 ;  /* 0x000680339c007988 */ /* 0x0009e2000800080d */
[----:B0-----:R-:W-:Y:S01]  /*0910*/  IMAD.WIDE.U32 R44, R52, R57, UR8 ;  /* 0x00000008342c7e25 */ /* 0x001fe2000f8e0039 */
[----:B-1----:R-:W-:-:S02]  /*0920*/  LEA R48, R55, R150, 0x2 ;  /* 0x0000009637307211 */ /* 0x002fc400078e10ff */
[----:B----4-:R-:W-:Y:S01]  /*0930*/  MOV R51, 0x4 ;  /* 0x0000000400337802 */ /* 0x010fe20000000f00 */
[----:B------:R0:W-:Y:S01]  /*0940*/  STS [R156+UR13+0x280], R49 ;  /* 0x000280319c007988 */ /* 0x0001e2000800080d */
[----:B------:R-:W-:-:S04]  /*0950*/  IMAD.WIDE.U32 R52, R150, R57, UR6 ;  /* 0x0000000696347e25 */ /* 0x000fc8000f8e0039 */
[----:B------:R-:W-:Y:S01]  /*0960*/  IMAD.WIDE.U32 R56, R148, R51, UR6 ;  /* 0x0000000694387e25 */ /* 0x000fe2000f8e0033 */
[----:B------:R-:W-:Y:S03]  /*0970*/  STS [R156+UR13+0x400], R46 ;  /* 0x0004002e9c007988 */ /* 0x000fe6000800080d */
[----:B0-----:R-:W-:Y:S01]  /*0980*/  IMAD.WIDE.U32 R48, R48, R59, UR6 ;  /* 0x0000000630307e25 */ /* 0x001fe2000f8e003b */
[----:B------:R0:W-:Y:S04]  /*0990*/  STS [R156+UR13+0x600], R47 ;  /* 0x0006002f9c007988 */ /* 0x0001e8000800080d */
[----:B------:R1:W-:Y:S04]  /*09a0*/  STS [R156+UR13+0x480], R50 ;  /* 0x000480329c007988 */ /* 0x0003e8000800080d */
[----:B------:R-:W4:Y:S04]  /*09b0*/  LDG.E.128 R52, desc[UR14][R52.64] ;  /* 0x0000000e34347981 */ /* 0x000f28000c1e1d00 */
[----:B0-----:R-:W5:Y:S04]  /*09c0*/  LDG.E.128 R44, desc[UR14][R44.64] ;  /* 0x0000000e2c2c7981 */ /* 0x001f68000c1e1d00 */
[----:B-1----:R-:W3:Y:S04]  /*09d0*/  LDG.E.128 R48, desc[UR14][R48.64] ;  /* 0x0000000e30307981 */ /* 0x002ee8000c1e1d00 */
[----:B------:R-:W4:Y:S01]  /*09e0*/  LDG.E.128 R56, desc[UR14][R56.64] ;  /* 0x0000000e38387981 */ /* 0x000f22000c1e1d00 */
[----:B------:R-:W-:-:S04]  /*09f0*/  UIADD3 UR11, UPT, UPT, UR11, 0x2000, URZ ;  /* 0x000020000b0b7890 */ /* 0x000fc8000fffe0ff */
[----:B------:R-:W-:Y:S01]  /*0a00*/  ULEA UR11, UR12, UR11, 0x18 ;  /* 0x0000000b0c0b7291 */ /* 0x000fe2000f8ec0ff */
[----:B--2---:R0:W-:Y:S04]  /*0a10*/  STS [R156+UR13+0x100], R40 ;  /* 0x000100289c007988 */ /* 0x0041e8000800080d */
[----:B------:R1:W-:Y:S01]  /*0a20*/  STS [R156+UR13+0x300], R41 ;  /* 0x000300299c007988 */ /* 0x0003e2000800080d */
[----:B0-----:R-:W-:-:S03]  /*0a30*/  LEA R40, R142, UR11, 0x4 ;  /* 0x0000000b8e287c11 */ /* 0x001fc6000f8e20ff */
[----:B------:R1:W-:Y:S04]  /*0a40*/  STS [R156+UR13+0x500], R42 ;  /* 0x0005002a9c007988 */ /* 0x0003e8000800080d */
[----:B------:R1:W-:Y:S01]  /*0a50*/  STS [R156+UR13+0x700], R43 ;  /* 0x0007002b9c007988 */ /* 0x0003e2000800080d */
[----:B------:R-:W-:Y:S01]  /*0a60*/  UIADD3 UR4, UPT, UPT, UR4, 0x10, URZ ;  /* 0x0000001004047890 */ /* 0x000fe2000fffe0ff */
[----:B------:R-:W-:-:S05]  /*0a70*/  UMOV UR11, 0x80 ;  /* 0x00000080000b7882 */ /* 0x000fca0000000000 */
[----:B------:R-:W-:Y:S01]  /*0a80*/  ISETP.LE.U32.AND P0, PT, R165, UR4, PT ;  /* 0x00000004a5007c0c */ /* 0x000fe2000bf03070 */
[----:B-----5:R1:W-:Y:S04]  /*0a90*/  STS [R156+UR13+0x180], R44 ;  /* 0x0001802c9c007988 */ /* 0x0203e8000800080d */
[----:B------:R1:W-:Y:S04]  /*0aa0*/  STS [R156+UR13+0x380], R45 ;  /* 0x0003802d9c007988 */ /* 0x0003e8000800080d */
[----:B------:R1:W-:Y:S04]  /*0ab0*/  STS [R156+UR13+0x580], R46 ;  /* 0x0005802e9c007988 */ /* 0x0003e8000800080d */
[----:B------:R1:W-:Y:S04]  /*0ac0*/  STS [R156+UR13+0x780], R47 ;  /* 0x0007802f9c007988 */ /* 0x0003e8000800080d */
[----:B---3--:R1:W-:Y:S04]  /*0ad0*/  STS.128 [R40+0x800], R48 ;  /* 0x0008003028007388 */ /* 0x0083e80000000c00 */
[----:B----4-:R1:W-:Y:S04]  /*0ae0*/  STS.128 [R40], R52 ;  /* 0x0000003428007388 */ /* 0x0103e80000000c00 */
[----:B------:R1:W-:Y:S04]  /*0af0*/  STS.128 [R40+0x1000], R56 ;  /* 0x0010003828007388 */ /* 0x0003e80000000c00 */
[----:B------:R1:W-:Y:S01]  /*0b00*/  STS.128 [R40+0x1800], R60 ;  /* 0x0018003c28007388 */ /* 0x0003e20000000c00 */
[----:B------:R-:W-:Y:S06]  /*0b10*/  BAR.SYNC.DEFER_BLOCKING 0x0 ;  /* 0x0000000000007b1d */ /* 0x000fec0000010000 */
.L_x_1:
[----:B-1----:R-:W-:Y:S04]  /*0b20*/  LDS.128 R40, [R146+UR11+-0x80] ;  /* 0xffff800b92287984 */ /* 0x002fe80008000c00 */
[----:B------:R-:W0:Y:S04]  /*0b30*/  LDS.128 R52, [R144+UR11+-0x80] ;  /* 0xffff800b90347984 */ /* 0x000e280008000c00 */
[----:B------:R-:W1:Y:S04]  /*0b40*/  LDS.128 R44, [R146+UR11+-0x70] ;  /* 0xffff900b922c7984 */ /* 0x000e680008000c00 */
[----:B------:R-:W2:Y:S04]  /*0b50*/  LDS.128 R48, [R144+UR11+-0x40] ;  /* 0xffffc00b90307984 */ /* 0x000ea80008000c00 */
[----:B------:R-:W3:Y:S01]  /*0b60*/  LDS.128 R56, [R144+UR11+0x40] ;  /* 0x0000400b90387984 */ /* 0x000ee20008000c00 */
[----:B0-----:R-:W-:Y:S01]  /*0b70*/  FFMA R157, R40, R52, R157 ;  /* 0x00000034289d7223 */ /* 0x001fe2000000009d */
[C---:B------:R-:W-:Y:S01]  /*0b80*/  FFMA R155, R52.reuse, R41, R155 ;  /* 0x00000029349b7223 */ /* 0x040fe2000000009b */
[C---:B------:R-:W-:Y:S01]  /*0b90*/  FFMA R147, R52.reuse, R42, R147 ;  /* 0x0000002a34937223 */ /* 0x040fe20000000093 */
[----:B------:R-:W-:Y:S01]  /*0ba0*/  FFMA R128, R52, R43, R128 ;  /* 0x0000002b34807223 */ /* 0x000fe20000000080 */
[----:B-1----:R-:W-:Y:S01]  /*0bb0*/  FFMA R139, R44, R52, R139 ;  /* 0x000000342c8b7223 */ /* 0x002fe2000000008b */
[C---:B------:R-:W-:Y:S01]  /*0bc0*/  FFMA R120, R52.reuse, R45, R120 ;  /* 0x0000002d34787223 */ /* 0x040fe20000000078 */
[C---:B------:R-:W-:Y:S01]  /*0bd0*/  FFMA R131, R52.reuse, R46, R131 ;  /* 0x0000002e34837223 */ /* 0x040fe20000000083 */
[----:B------:R-:W-:Y:S01]  /*0be0*/  FFMA R112, R52, R47, R112 ;  /* 0x0000002f34707223 */ /* 0x000fe20000000070 */
[-C--:B------:R-:W-:Y:S01]  /*0bf0*/  FFMA R159, R40, R53.reuse, R159 ;  /* 0x00000035289f7223 */ /* 0x080fe2000000009f */
[-C--:B------:R-:W-:Y:S01]  /*0c00*/  FFMA R136, R41, R53.reuse, R136 ;  /* 0x0000003529887223 */ /* 0x080fe20000000088 */
[-C--:B------:R-:W-:Y:S01]  /*0c10*/  FFMA R149, R42, R53.reuse, R149 ;  /* 0x000000352a957223 */ /* 0x080fe20000000095 */
[-C--:B------:R-:W-:Y:S01]  /*0c20*/  FFMA R130, R43, R53.reuse, R130 ;  /* 0x000000352b827223 */ /* 0x080fe20000000082 */
[-C--:B------:R-:W-:Y:S01]  /*0c30*/  FFMA R141, R44, R53.reuse, R141 ;  /* 0x000000352c8d7223 */ /* 0x080fe2000000008d */
[-C--:B------:R-:W-:Y:S01]  /*0c40*/  FFMA R122, R45, R53.reuse, R122 ;  /* 0x000000352d7a7223 */ /* 0x080fe2000000007a */
[-C--:B------:R-:W-:Y:S01]  /*0c50*/  FFMA R133, R46, R53.reuse, R133 ;  /* 0x000000352e857223 */ /* 0x080fe20000000085 */
        /* <DEDUP_REMOVED lines=17> */
[----:B--2---:R-:W-:Y:S01]  /*0d70*/  FFMA R123, R40, R48, R123 ;  /* 0x00000030287b7223 */ /* 0x004fe2000000007b */
[----:B------:R-:W0:Y:S01]  /*0d80*/  LDS.128 R52, [R144+UR11] ;  /* 0x0000000b90347984 */ /* 0x000e220008000c00 */
[----:B------:R-:W-:Y:S01]  /*0d90*/  UIADD3 UR11, UPT, UPT, UR11, 0x200, URZ ;  /* 0x000002000b0b7890 */ /* 0x000fe2000fffe0ff */
[C---:B------:R-:W-:Y:S01]  /*0da0*/  FFMA R121, R48.reuse, R41, R121 ;  /* 0x0000002930797223 */ /* 0x040fe20000000079 */
[C---:B------:R-:W-:Y:S01]  /*0db0*/  FFMA R113, R48.reuse, R42, R113 ;  /* 0x0000002a30717223 */ /* 0x040fe20000000071 */
[----:B------:R-:W-:Y:S01]  /*0dc0*/  FFMA R98, R48, R43, R98 ;  /* 0x0000002b30627223 */ /* 0x000fe20000000062 */
[----:B------:R-:W-:Y:S01]  /*0dd0*/  UISETP.NE.AND UP0, UPT, UR11, 0x2080, UPT ;  /* 0x000020800b00788c */ /* 0x000fe2000bf05270 */
[----:B------:R-:W-:Y:S01]  /*0de0*/  FFMA R105, R44, R48, R105 ;  /* 0x000000302c697223 */ /* 0x000fe20000000069 */
        /* <DEDUP_REMOVED lines=27> */
[C---:B---3--:R-:W-:Y:S01]  /*0fa0*/  FFMA R37, R40.reuse, R56, R37 ;  /* 0x0000003828257223 */ /* 0x048fe20000000025 */
[C---:B------:R-:W-:Y:S01]  /*0fb0*/  FFMA R24, R40.reuse, R57, R24 ;  /* 0x0000003928187223 */ /* 0x040fe20000000018 */
[C---:B------:R-:W-:Y:S01]  /*0fc0*/  FFMA R35, R40.reuse, R58, R35 ;  /* 0x0000003a28237223 */ /* 0x040fe20000000023 */
[----:B------:R-:W-:Y:S01]  /*0fd0*/  FFMA R22, R40, R59, R22 ;  /* 0x0000003b28167223 */ /* 0x000fe20000000016 */
[----:B------:R-:W-:Y:S01]  /*0fe0*/  FFMA R33, R56, R41, R33 ;  /* 0x0000002938217223 */ /* 0x000fe20000000021 */
[C---:B------:R-:W-:Y:S01]  /*0ff0*/  FFMA R20, R41.reuse, R57, R20 ;  /* 0x0000003929147223 */ /* 0x040fe20000000014 */
[----:B0-----:R-:W-:Y:S01]  /*1000*/  FFMA R89, R40, R52, R89 ;  /* 0x0000003428597223 */ /* 0x001fe20000000059 */
[C---:B------:R-:W-:Y:S01]  /*1010*/  FFMA R87, R52.reuse, R41, R87 ;  /* 0x0000002934577223 */ /* 0x040fe20000000057 */
[C---:B------:R-:W-:Y:S01]  /*1020*/  FFMA R79, R52.reuse, R42, R79 ;  /* 0x0000002a344f7223 */ /* 0x040fe2000000004f */
[----:B------:R-:W-:Y:S01]  /*1030*/  FFMA R68, R52, R43, R68 ;  /* 0x0000002b34447223 */ /* 0x000fe20000000044 */
        /* <DEDUP_REMOVED lines=28> */
[C---:B------:R-:W-:Y:S01]  /*1200*/  FFMA R31, R41.reuse, R58, R31 ;  /* 0x0000003a291f7223 */ /* 0x040fe2000000001f */
[----:B------:R-:W-:Y:S01]  /*1210*/  FFMA R18, R41, R59, R18 ;  /* 0x0000003b29127223 */ /* 0x000fe20000000012 */
[----:B------:R-:W-:Y:S01]  /*1220*/  FFMA R29, R56, R42, R29 ;  /* 0x0000002a381d7223 */ /* 0x000fe2000000001d */
[C---:B------:R-:W-:Y:S01]  /*1230*/  FFMA R27, R42.reuse, R57, R27 ;  /* 0x000000392a1b7223 */ /* 0x040fe2000000001b */
[CC--:B------:R-:W-:Y:S01]  /*1240*/  FFMA R25, R42.reuse, R58.reuse, R25 ;  /* 0x0000003a2a197223 */ /* 0x0c0fe20000000019 */
[----:B------:R-:W-:Y:S01]  /*1250*/  FFMA R16, R42, R59, R16 ;  /* 0x0000003b2a107223 */ /* 0x000fe20000000010 */
[----:B------:R-:W-:Y:S01]  /*1260*/  FFMA R23, R56, R43, R23 ;  /* 0x0000002b38177223 */ /* 0x000fe20000000017 */
[C---:B------:R-:W-:Y:S01]  /*1270*/  FFMA R14, R43.reuse, R57, R14 ;  /* 0x000000392b0e7223 */ /* 0x040fe2000000000e */
[C---:B------:R-:W-:Y:S01]  /*1280*/  FFMA R21, R43.reuse, R58, R21 ;  /* 0x0000003a2b157223 */ /* 0x040fe20000000015 */
[----:B------:R-:W-:Y:S01]  /*1290*/  FFMA R12, R43, R59, R12 ;  /* 0x0000003b2b0c7223 */ /* 0x000fe2000000000c */
[C---:B------:R-:W-:Y:S01]  /*12a0*/  FFMA R19, R44.reuse, R56, R19 ;  /* 0x000000382c137223 */ /* 0x040fe20000000013 */
[C---:B------:R-:W-:Y:S01]  /*12b0*/  FFMA R10, R44.reuse, R57, R10 ;  /* 0x000000392c0a7223 */ /* 0x040fe2000000000a */
[CC--:B------:R-:W-:Y:S01]  /*12c0*/  FFMA R17, R44.reuse, R58.reuse, R17 ;  /* 0x0000003a2c117223 */ /* 0x0c0fe20000000011 */
[----:B------:R-:W-:Y:S01]  /*12d0*/  FFMA R8, R44, R59, R8 ;  /* 0x0000003b2c087223 */ /* 0x000fe20000000008 */
[C---:B------:R-:W-:Y:S01]  /*12e0*/  FFMA R15, R56.reuse, R45, R15 ;  /* 0x0000002d380f7223 */ /* 0x040fe2000000000f */
[C---:B------:R-:W-:Y:S01]  /*12f0*/  FFMA R6, R45.reuse, R57, R6 ;  /* 0x000000392d067223 */ /* 0x040fe20000000006 */
        /* <DEDUP_REMOVED lines=10> */
[----:B------:R-:W-:Y:S06]  /*13a0*/  BRA.U UP0, `(.L_x_1) ;  /* 0xfffffff500dc7547 */ /* 0x000fec000b83ffff */
[----:B------:R-:W-:Y:S01]  /*13b0*/  UIADD3 UR11, UP0, UPT, UR8, 0x40, URZ ;  /* 0x00000040080b7890 */ /* 0x000fe2000ff1e0ff */
[----:B------:R-:W-:Y:S01]  /*13c0*/  BAR.SYNC.DEFER_BLOCKING 0x0 ;  /* 0x0000000000007b1d */ /* 0x000fe20000010000 */
[----:B------:R-:W-:Y:S02]  /*13d0*/  USHF.L.U32 UR5, UR5, 0x4, URZ ;  /* 0x0000000405057899 */ /* 0x000fe400080006ff */
[----:B------:R-:W-:Y:S02]  /*13e0*/  UIADD3.X UR9, UPT, UPT, URZ, UR9, URZ, UP0, !UPT ;  /* 0x00000009ff097290 */ /* 0x000fe400087fe4ff */
[----:B------:R-:W-:Y:S01]  /*13f0*/  UIMAD.WIDE UR6, UR5, 0x4, UR6 ;  /* 0x00000004050678a5 */ /* 0x000fe2000f8e0206 */
[----:B------:R-:W-:Y:S11]  /*1400*/  @!P0 BRA `(.L_x_2) ;  /* 0xfffffff000bc8947 */ /* 0x000ff6000383ffff */
.L_x_0:
[----:B------:R-:W1:Y:S01]  /*1410*/  S2R R42, SR_CTAID.Y ;  /* 0x00000000002a7919 */ /* 0x000e620000002600 */
[----:B------:R-:W2:Y:S01]  /*1420*/  LDCU UR8, c[0x0][0x384] ;  /* 0x00007080ff0877ac */ /* 0x000ea20008000800 */
[C---:B------:R-:W-:Y:S02]  /*1430*/  SHF.L.U32 R40, R142.reuse, 0x1, RZ ;  /* 0x000000018e287819 */ /* 0x040fe400000006ff */
[----:B------:R-:W-:Y:S01]  /*1440*/  SHF.R.U32.HI R43, RZ, 0x2, R142 ;  /* 0x00000002ff2b7819 */ /* 0x000fe2000001168e */
[----:B------:R-:W3:Y:S01]  /*1450*/  LDCU.64 UR4, c[0x0][0x3a8] ;  /* 0x00007500ff0477ac */ /* 0x000ee20008000a00 */
[----:B------:R-:W-:Y:S02]  /*1460*/  LOP3.LUT R41, R142, 0x40, RZ, 0xc0, !PT ;  /* 0x000000408e297812 */ /* 0x000fe400078ec0ff */
[----:B------:R-:W-:Y:S01]  /*1470*/  LOP3.LUT R40, R40, 0x40, RZ, 0xc0, !PT ;  /* 0x0000004028287812 */ /* 0x000fe200078ec0ff */
[----:B------:R-:W4:Y:S01]  /*1480*/  LDCU UR6, c[0x0][0x38c] ;  /* 0x00007180ff0677ac */ /* 0x000f220008000800 */
[----:B------:R-:W-:-:S02]  /*1490*/  LOP3.LUT R43, R43, 0x7, RZ, 0xc0, !PT ;  /* 0x000000072b2b7812 */ /* 0x000fc400078ec0ff */
[----:B------:R-:W-:Y:S01]  /*14a0*/  SHF.L.U32 R142, R142, 0x2, RZ ;  /* 0x000000028e8e7819 */ /* 0x000fe200000006ff */
[----:B------:R-:W5:Y:S01]  /*14b0*/  LDCU UR7, c[0x0][0x3a0] ;  /* 0x00007400ff0777ac */ /* 0x000f620008000800 */
[----:B------:R-:W-:Y:S01]  /*14c0*/  IADD3 R40, PT, PT, R40, UR10, RZ ;  /* 0x0000000a28287c10 */ /* 0x000fe2000fffe0ff */
[----:B--2---:R-:W-:Y:S01]  /*14d0*/  IMAD R43, R43, UR8, RZ ;  /* 0x000000082b2b7c24 */ /* 0x004fe2000f8e02ff */
[----:B-1----:R-:W-:Y:S02]  /*14e0*/  LEA R41, R42, R41, 0x7 ;  /* 0x000000292a297211 */ /* 0x002fe400078e38ff */
[----:B------:R-:W-:-:S03]  /*14f0*/  LOP3.LUT R42, R142, 0xc, RZ, 0xc0, !PT ;  /* 0x0000000c8e2a7812 */ /* 0x000fc600078ec0ff */
[----:B------:R-:W-:Y:S01]  /*1500*/  IMAD R60, R41, UR8, R40 ;  /* 0x00000008293c7c24 */ /* 0x000fe2000f8e0228 */
[----:B------:R-:W-:-:S04]  /*1510*/  LEA R45, R43, R42, 0x3 ;  /* 0x0000002a2b2d7211 */ /* 0x000fc800078e18ff */
[----:B------:R-:W-:-:S04]  /*1520*/  IADD3 R40, P0, PT, R60, R45, RZ ;  /* 0x0000002d3c287210 */ /* 0x000fc80007f1e0ff */
[----:B------:R-:W-:Y:S02]  /*1530*/  IADD3.X R41, PT, PT, RZ, RZ, RZ, P0, !PT ;  /* 0x000000ffff297210 */ /* 0x000fe400007fe4ff */
[----:B---3--:R-:W-:-:S04]  /*1540*/  LEA R50, P0, R40, UR4, 0x2 ;  /* 0x0000000428327c11 */ /* 0x008fc8000f8010ff */
[----:B------:R-:W-:-:S05]  /*1550*/  LEA.HI.X R51, R40, UR5, R41, 0x2, P0 ;  /* 0x0000000528337c11 */ /* 0x000fca00080f1429 */
[----:B0-----:R-:W5:Y:S01]  /*1560*/  LDG.E.128 R40, desc[UR14][R50.64] ;  /* 0x0000000e32287981 */ /* 0x001f62000c1e1d00 */
[----:B------:R-:W-:Y:S01]  /*1570*/  IADD3 R53, PT, PT, R45, UR8, RZ ;  /* 0x000000082d357c10 */ /* 0x000fe2000fffe0ff */
[----:B----4-:R-:W-:Y:S01]  /*1580*/  FMUL R157, R157, UR6 ;  /* 0x000000069d9d7c20 */ /* 0x010fe20008400000 */
[----:B------:R-:W-:Y:S01]  /*1590*/  FMUL R161, R161, UR6 ;  /* 0x00000006a1a17c20 */ /* 0x000fe20008400000 */
[----:B------:R-:W-:Y:S01]  /*15a0*/  FMUL R46, R163, UR6 ;  /* 0x00000006a32e7c20 */ /* 0x000fe20008400000 */
[----:B------:R-:W-:-:S04]  /*15b0*/  IADD3 R44, P0, PT, R60, R53, RZ ;  /* 0x000000353c2c7210 */ /* 0x000fc80007f1e0ff */
[----:B------:R-:W-:Y:S02]  /*15c0*/  IADD3.X R45, PT, PT, RZ, RZ, RZ, P0, !PT ;  /* 0x000000ffff2d7210 */ /* 0x000fe400007fe4ff */
[----:B------:R-:W-:-:S04]  /*15d0*/  LEA R48, P0, R44, UR4, 0x2 ;  /* 0x000000042c307c11 */ /* 0x000fc8000f8010ff */
[----:B------:R-:W-:Y:S01]  /*15e0*/  LEA.HI.X R49, R44, UR5, R45, 0x2, P0 ;  /* 0x000000052c317c11 */ /* 0x000fe200080f142d */
[----:B------:R-:W-:Y:S01]  /*15f0*/  FMUL R44, R159, UR6 ;  /* 0x000000069f2c7c20 */ /* 0x000fe20008400000 */
[----:B-----5:R-:W-:-:S03]  /*1600*/  FFMA R40, R40, UR7, R157 ;  /* 0x0000000728287c23 */ /* 0x020fc6000800009d */
[----:B------:R-:W-:Y:S01]  /*1610*/  FFMA R41, R41, UR7, R44 ;  /* 0x0000000729297c23 */ /* 0x000fe2000800002c */
[----:B------:R-:W-:Y:S01]  /*1620*/  FFMA R42, R42, UR7, R161 ;  /* 0x000000072a2a7c23 */ /* 0x000fe200080000a1 */
[----:B------:R-:W-:-:S05]  /*1630*/  FFMA R43, R43, UR7, R46 ;  /* 0x000000072b2b7c23 */ /* 0x000fca000800002e */
[----:B------:R0:W-:Y:S04]  /*1640*/  STG.E.128 desc[UR14][R50.64], R40 ;  /* 0x0000002832007986 */ /* 0x0001e8000c101d0e */
[----:B------:R-:W2:Y:S01]  /*1650*/  LDG.E.128 R44, desc[UR14][R48.64] ;  /* 0x0000000e302c7981 */ /* 0x000ea2000c1e1d00 */
[----:B------:R-:W-:Y:S01]  /*1660*/  IADD3 R57, PT, PT, R53, UR8, RZ ;  /* 0x0000000835397c10 */ /* 0x000fe2000fffe0ff */
[----:B------:R-:W-:Y:S01]  /*1670*/  FMUL R155, R155, UR6 ;  /* 0x000000069b9b7c20 */ /* 0x000fe20008400000 */
[----:B------:R-:W-:Y:S01]  /*1680*/  FMUL R136, R136, UR6 ;  /* 0x0000000688887c20 */ /* 0x000fe20008400000 */
[----:B------:R-:W-:Y:S01]  /*1690*/  FMUL R55, R138, UR6 ;  /* 0x000000068a377c20 */ /* 0x000fe20008400000 */
[----:B------:R-:W-:Y:S01]  /*16a0*/  IADD3 R53, P0, PT, R60, R57, RZ ;  /* 0x000000393c357210 */ /* 0x000fe20007f1e0ff */
[----:B------:R-:W-:-:S03]  /*16b0*/  FMUL R140, R140, UR6 ;  /* 0x000000068c8c7c20 */ /* 0x000fc60008400000 */
[----:B------:R-:W-:Y:S02]  /*16c0*/  IADD3.X R54, PT, PT, RZ, RZ, RZ, P0, !PT ;  /* 0x000000ffff367210 */ /* 0x000fe400007fe4ff */
[----:B------:R-:W-:-:S04]  /*16d0*/  LEA R52, P0, R53, UR4, 0x2 ;  /* 0x0000000435347c11 */ /* 0x000fc8000f8010ff */
[----:B------:R-:W-:Y:S01]  /*16e0*/  LEA.HI.X R53, R53, UR5, R54, 0x2, P0 ;  /* 0x0000000535357c11 */ /* 0x000fe200080f1436 */
[----:B--2---:R-:W-:Y:S01]  /*16f0*/  FFMA R44, R44, UR7, R155 ;  /* 0x000000072c2c7c23 */ /* 0x004fe2000800009b */
[----:B------:R-:W-:Y:S01]  /*1700*/  FFMA R45, R45, UR7, R136 ;  /* 0x000000072d2d7c23 */ /* 0x000fe20008000088 */
[----:B------:R-:W-:Y:S01]  /*1710*/  FFMA R46, R46, UR7, R55 ;  /* 0x000000072e2e7c23 */ /* 0x000fe20008000037 */
[----:B------:R-:W-:-:S05]  /*1720*/  FFMA R47, R47, UR7, R140 ;  /* 0x000000072f2f7c23 */ /* 0x000fca000800008c */
[----:B------:R1:W-:Y:S04]  /*1730*/  STG.E.128 desc[UR14][R48.64], R44 ;  /* 0x0000002c30007986 */ /* 0x0003e8000c101d0e */
[----:B0-----:R-:W2:Y:S01]  /*1740*/  LDG.E.128 R40, desc[UR14][R52.64] ;  /* 0x0000000e34287981 */ /* 0x001ea2000c1e1d00 */
[----:B------:R-:W-:Y:S01]  /*1750*/  IADD3 R57, PT, PT, R57, UR8, RZ ;  /* 0x0000000839397c10 */ /* 0x000fe2000fffe0ff */
[----:B------:R-:W-:Y:S01]  /*1760*/  FMUL R147, R147, UR6 ;  /* 0x0000000693937c20 */ /* 0x000fe20008400000 */
[----:B------:R-:W-:Y:S01]  /*1770*/  FMUL R151, R151, UR6 ;  /* 0x0000000697977c20 */ /* 0x000fe20008400000 */
[----:B------:R-:W-:Y:S01]  /*1780*/  FMUL R58, R153, UR6 ;  /* 0x00000006993a7c20 */ /* 0x000fe20008400000 */
[----:B------:R-:W-:-:S04]  /*1790*/  IADD3 R55, P0, PT, R60, R57, RZ ;  /* 0x000000393c377210 */ /* 0x000fc80007f1e0ff */
[----:B------:R-:W-:Y:S02]  /*17a0*/  IADD3.X R56, PT, PT, RZ, RZ, RZ, P0, !PT ;  /* 0x000000ffff387210 */ /* 0x000fe400007fe4ff */
[----:B------:R-:W-:-:S04]  /*17b0*/  LEA R54, P0, R55, UR4, 0x2 ;  /* 0x0000000437367c11 */ /* 0x000fc8000f8010ff */
[----:B------:R-:W-:Y:S01]  /*17c0*/  LEA.HI.X R55, R55, UR5, R56, 0x2, P0 ;  /* 0x0000000537377c11 */ /* 0x000fe200080f1438 */
[----:B------:R-:W-:Y:S01]  /*17d0*/  FMUL R56, R149, UR6 ;  /* 0x0000000695387c20 */ /* 0x000fe20008400000 */
[----:B--2---:R-:W-:-:S03]  /*17e0*/  FFMA R40, R40, UR7, R147 ;  /* 0x0000000728287c23 */ /* 0x004fc60008000093 */
[----:B------:R-:W-:Y:S01]  /*17f0*/  FFMA R41, R41, UR7, R56 ;  /* 0x0000000729297c23 */ /* 0x000fe20008000038 */
[----:B------:R-:W-:Y:S01]  /*1800*/  FFMA R42, R42, UR7, R151 ;  /* 0x000000072a2a7c23 */ /* 0x000fe20008000097 */
[----:B------:R-:W-:-:S05]  /*1810*/  FFMA R43, R43, UR7, R58 ;  /* 0x000000072b2b7c23 */ /* 0x000fca000800003a */
[----:B------:R0:W-:Y:S04]  /*1820*/  STG.E.128 desc[UR14][R52.64], R40 ;  /* 0x0000002834007986 */ /* 0x0001e8000c101d0e */
[----:B-1----:R-:W2:Y:S01]  /*1830*/  LDG.E.128 R44, desc[UR14][R54.64] ;  /* 0x0000000e362c7981 */ /* 0x002ea2000c1e1d00 */
        /* <DEDUP_REMOVED lines=60> */
[----:B------:R-:W-:Y:S01]  /*1c00*/  FMUL R131, R112, UR6 ;  /* 0x0000000670837c20 */ /* 0x000fe20008400000 */
[----:B------:R-:W-:Y:S01]  /*1c10*/  FMUL R114, R114, UR6 ;  /* 0x0000000672727c20 */ /* 0x000fe20008400000 */
[----:B------:R-:W-:Y:S01]  /*1c20*/  FMUL R133, R116, UR6 ;  /* 0x0000000674857c20 */ /* 0x000fe20008400000 */
[----:B------:R-:W-:Y:S01]  /*1c30*/  FMUL R118, R118, UR6 ;  /* 0x0000000676767c20 */ /* 0x000fe20008400000 */
[----:B--2---:R-:W-:Y:S01]  /*1c40*/  FFMA R44, R44, UR7, R131 ;  /* 0x000000072c2c7c23 */ /* 0x004fe20008000083 */
[----:B------:R-:W-:Y:S01]  /*1c50*/  FFMA R45, R45, UR7, R114 ;  /* 0x000000072d2d7c23 */ /* 0x000fe20008000072 */
[----:B------:R-:W-:Y:S01]  /*1c60*/  FFMA R46, R46, UR7, R133 ;  /* 0x000000072e2e7c23 */ /* 0x000fe20008000085 */
[----:B------:R-:W-:-:S05]  /*1c70*/  FFMA R47, R47, UR7, R118 ;  /* 0x000000072f2f7c23 */ /* 0x000fca0008000076 */
[----:B------:R1:W-:Y:S04]  /*1c80*/  STG.E.128 desc[UR14][R60.64], R44 ;  /* 0x0000002c3c007986 */ /* 0x0003e8000c101d0e */
[----:B0-----:R-:W2:Y:S01]  /*1c90*/  LDG.E.128 R40, desc[UR14][R50.64+0x40] ;  /* 0x0000400e32287981 */ /* 0x001ea2000c1e1d00 */
        /* <DEDUP_REMOVED lines=158> */
[----:B------:R-:W-:Y:S04]  /*2680*/  STG.E.128 desc[UR14][R60.64+0x80], R44 ;  /* 0x0000802c3c007986 */ /* 0x000fe8000c101d0e */
        /* <DEDUP_REMOVED lines=10> */
[----:B------:R-:W2:Y:S01]  /*2730*/  LDG.E.128 R36, desc[UR14][R48.64+0xc0] ;  /* 0x0000c00e30247981 */ /* 0x000ea2000c1e1d00 */
        /* <DEDUP_REMOVED lines=68> */
[----:B------:R-:W-:Y:S01]  /*2b80*/  STG.E.128 desc[UR14][R60.64+0xc0], R8 ;  /* 0x0000c0083c007986 */ /* 0x000fe2000c101d0e */
[----:B------:R-:W-:Y:S05]  /*2b90*/  EXIT ;  /* 0x000000000000794d */ /* 0x000fea0003800000 */
.L_x_3:
[----:B------:R-:W-:-:S00]  /*2ba0*/  BRA `(.L_x_3) ;  /* 0xfffffffc00fc7947 */ /* 0x000fc0000383ffff */
[----:B------:R-:W-:-:S00]  /*2bb0*/  NOP ;  /* 0x0000000000007918 */ /* 0x000fc00000000000 */
        /* <DEDUP_REMOVED lines=12> */
.L_x_7:


//--------------------- .text._Z23matmul_rectangular_tilePfS_S_iii --------------------------
	.section	.text._Z23matmul_rectangular_tilePfS_S_iii,"ax",@progbits
	.align	128
        .global         _Z23matmul_rectangular_tilePfS_S_iii
        .type           _Z23matmul_rectangular_tilePfS_S_iii,@function
        .size           _Z23matmul_rectangular_tilePfS_S_iii,(.L_x_8 - _Z23matmul_rectangular_tilePfS_S_iii)
        .other          _Z23matmul_rectangular_tilePfS_S_iii,@"STO_CUDA_ENTRY STV_DEFAULT"
_Z23matmul_rectangular_tilePfS_S_iii:
.text._Z23matmul_rectangular_tilePfS_S_iii:
[----:B------:R-:W-:Y:S01]  /*0000*/  LDC R1, c[0x0][0x37c] ;  /* 0x0000df00ff017b82 */ /* 0x000fe20000000800 */
[----:B------:R-:W0:Y:S01]  /*0010*/  S2R R0, SR_TID.Y ;  /* 0x0000000000007919 */ /* 0x000e220000002200 */
[----:B------:R-:W1:Y:S01]  /*0020*/  LDCU UR6, c[0x0][0x3a0] ;  /* 0x00007400ff0677ac */ /* 0x000e620008000800 */
[----:B------:R-:W-:Y:S02]  /*0030*/  CS2R R38, SRZ ;  /* 0x0000000000267805 */ /* 0x000fe4000001ff00 */
[----:B------:R-:W-:Y:S01]  /*0040*/  CS2R R36, SRZ ;  /* 0x0000000000247805 */ /* 0x000fe2000001ff00 */
[----:B------:R-:W2:Y:S01]  /*0050*/  S2R R90, SR_CTAID.Y ;  /* 0x00000000005a7919 */ /* 0x000ea20000002600 */
[----:B------:R-:W-:Y:S02]  /*0060*/  CS2R R34, SRZ ;  /* 0x0000000000227805 */ /* 0x000fe4000001ff00 */
[----:B------:R-:W-:Y:S02]  /*0070*/  CS2R R32, SRZ ;  /* 0x0000000000207805 */ /* 0x000fe4000001ff00 */
[----:B------:R-:W-:Y:S01]  /*0080*/  CS2R R30, SRZ ;  /* 0x00000000001e7805 */ /* 0x000fe2000001ff00 */
[----:B------:R-:W3:Y:S01]  /*0090*/  S2R R2, SR_TID.X ;  /* 0x0000000000027919 */ /* 0x000ee20000002100 */
        /* <DEDUP_REMOVED lines=9> */
[----:B------:R-:W-:Y:S01]  /*0130*/  CS2R R8, SRZ ;  /* 0x0000000000087805 */ /* 0x000fe2000001ff00 */
[----:B-1----:R-:W-:Y:S01]  /*0140*/  UISETP.GE.U32.AND UP0, UPT, UR6, 0x20, UPT ;  /* 0x000000200600788c */ /* 0x002fe2000bf06070 */
[----:B------:R-:W-:Y:S01]  /*0150*/  CS2R R10, SRZ ;  /* 0x00000000000a7805 */ /* 0x000fe2000001ff00 */
[----:B------:R-:W1:Y:S01]  /*0160*/  LDCU.64 UR8, c[0x0][0x358] ;  /* 0x00006b00ff0877ac */ /* 0x000e620008000a00 */
[----:B0-----:R-:W-:-:S04]  /*0170*/  SHF.L.U32 R3, R0, 0x3, RZ ;  /* 0x0000000300037819 */ /* 0x001fc800000006ff */
[----:B--2---:R-:W-:Y:S02]  /*0180*/  LEA R90, R90, R3, 0x6 ;  /* 0x000000035a5a7211 */ /* 0x004fe400078e30ff */
[----:B------:R-:W-:Y:S05]  /*0190*/  BRA.U !UP0, `(.L_x_4) ;  /* 0x0000005508047547 */ /* 0x000fea000b800000 */
[----:B------:R-:W0:Y:S01]  /*01a0*/  S2UR UR4, SR_CTAID.X ;  /* 0x00000000000479c3 */ /* 0x000e220000002500 */
[----:B---3--:R-:W-:Y:S01]  /*01b0*/  SHF.L.U32 R5, R2, 0x2, RZ ;  /* 0x0000000202057819 */ /* 0x008fe200000006ff */
[----:B------:R-:W-:Y:S01]  /*01c0*/  USHF.R.U32.HI UR5, URZ, 0x5, UR6 ;  /* 0x00000005ff057899 */ /* 0x000fe20008011606 */
[----:B------:R-:W-:Y:S02]  /*01d0*/  IADD3 R4, PT, PT, R90, 0x2, RZ ;  /* 0x000000025a047810 */ /* 0x000fe40007ffe0ff */
[C---:B------:R-:W-:Y:S01]  /*01e0*/  IADD3 R7, PT, PT, R3.reuse, 0x7, RZ ;  /* 0x0000000703077810 */ /* 0x040fe20007ffe0ff */
[----:B------:R-:W-:Y:S01]  /*01f0*/  UIADD3 UR5, UPT, UPT, -UR5, URZ, URZ ;  /* 0x000000ff05057290 */ /* 0x000fe2000fffe1ff */
[C---:B------:R-:W-:Y:S01]  /*0200*/  IADD3 R39, PT, PT, R3.reuse, 0x6, RZ ;  /* 0x0000000603277810 */ /* 0x040fe20007ffe0ff */
[----:B------:R-:W2:Y:S01]  /*0210*/  LDC R52, c[0x0][0x39c] ;  /* 0x0000e700ff347b82 */ /* 0x000ea20000000800 */
[C---:B------:R-:W-:Y:S01]  /*0220*/  IADD3 R41, PT, PT, R3.reuse, 0x5, RZ ;  /* 0x0000000503297810 */ /* 0x040fe20007ffe0ff */
[----:B------:R-:W-:Y:S01]  /*0230*/  IMAD R89, R4, UR6, R5 ;  /* 0x0000000604597c24 */ /* 0x000fe2000f8e0205 */
[----:B------:R-:W-:-:S02]  /*0240*/  IADD3 R43, PT, PT, R3, 0x4, RZ ;  /* 0x00000004032b7810 */ /* 0x000fc40007ffe0ff */
[C---:B------:R-:W-:Y:S02]  /*0250*/  IADD3 R45, PT, PT, R3.reuse, 0x3, RZ ;  /* 0x00000003032d7810 */ /* 0x040fe40007ffe0ff */
[----:B------:R-:W-:Y:S02]  /*0260*/  IADD3 R47, PT, PT, R3, 0x2, RZ ;  /* 0x00000002032f7810 */ /* 0x000fe40007ffe0ff */
[C---:B------:R-:W-:Y:S02]  /*0270*/  IADD3 R6, PT, PT, R90.reuse, 0x4, RZ ;  /* 0x000000045a067810 */ /* 0x040fe40007ffe0ff */
[C---:B------:R-:W-:Y:S02]  /*0280*/  IADD3 R88, PT, PT, R90.reuse, 0x3, RZ ;  /* 0x000000035a587810 */ /* 0x040fe40007ffe0ff */
[----:B------:R-:W-:Y:S01]  /*0290*/  IADD3 R86, PT, PT, R90, 0x5, RZ ;  /* 0x000000055a567810 */ /* 0x000fe20007ffe0ff */
[--C-:B------:R-:W-:Y:S01]  /*02a0*/  IMAD R87, R6, UR6, R5.reuse ;  /* 0x0000000606577c24 */ /* 0x100fe2000f8e0205 */
[C---:B------:R-:W-:Y:S01]  /*02b0*/  IADD3 R40, PT, PT, R90.reuse, 0x6, RZ ;  /* 0x000000065a287810 */ /* 0x040fe20007ffe0ff */
[----:B0-----:R-:W-:Y:S01]  /*02c0*/  USHF.L.U32 UR4, UR4, 0x6, URZ ;  /* 0x0000000604047899 */ /* 0x001fe200080006ff */
[C---:B------:R-:W-:Y:S01]  /*02d0*/  IADD3 R84, PT, PT, R90.reuse, 0x7, RZ ;  /* 0x000000075a547810 */ /* 0x040fe20007ffe0ff */
[--C-:B------:R-:W-:Y:S01]  /*02e0*/  IMAD R90, R90, UR6, R5.reuse ;  /* 0x000000065a5a7c24 */ /* 0x100fe2000f8e0205 */
[----:B------:R-:W-:Y:S01]  /*02f0*/  ISETP.GT.U32.AND P1, PT, R2, 0x7, PT ;  /* 0x000000070200780c */ /* 0x000fe20003f24070 */
[----:B------:R-:W-:-:S02]  /*0300*/  IMAD R88, R88, UR6, R5 ;  /* 0x0000000658587c24 */ /* 0x000fc4000f8e0205 */
[----:B------:R-:W-:Y:S01]  /*0310*/  IMAD R86, R86, UR6, R5 ;  /* 0x0000000656567c24 */ /* 0x000fe2000f8e0205 */
[----:B------:R-:W-:Y:S01]  /*0320*/  IADD3 R83, PT, PT, R90, UR6, RZ ;  /* 0x000000065a537c10 */ /* 0x000fe2000fffe0ff */
[-C--:B--2---:R-:W-:Y:S02]  /*0330*/  IMAD R50, R3, R52.reuse, R52 ;  /* 0x0000003403327224 */ /* 0x084fe400078e0234 */
[-C--:B------:R-:W-:Y:S02]  /*0340*/  IMAD R3, R0, R52.reuse, RZ ;  /* 0x0000003400037224 */ /* 0x080fe400078e02ff */
[-C--:B------:R-:W-:Y:S01]  /*0350*/  IMAD R4, R7, R52.reuse, UR4 ;  /* 0x0000000407047e24 */ /* 0x080fe2000f8e0234 */
[----:B------:R-:W-:Y:S01]  /*0360*/  IADD3 R6, PT, PT, R5, UR4, R50 ;  /* 0x0000000405067c10 */ /* 0x000fe2000fffe032 */
[-C--:B------:R-:W-:Y:S01]  /*0370*/  IMAD R80, R39, R52.reuse, UR4 ;  /* 0x0000000427507e24 */ /* 0x080fe2000f8e0234 */
[----:B------:R-:W-:Y:S01]  /*0380*/  LEA R82, R3, UR4, 0x3 ;  /* 0x0000000403527c11 */ /* 0x000fe2000f8e18ff */
[----:B------:R-:W-:Y:S01]  /*0390*/  IMAD R42, R41, R52, UR4 ;  /* 0x00000004292a7e24 */ /* 0x000fe2000f8e0234 */
[----:B------:R-:W-:Y:S01]  /*03a0*/  IADD3 R81, PT, PT, R5, R4, RZ ;  /* 0x0000000405517210 */ /* 0x000fe20007ffe0ff */
[----:B------:R-:W-:-:S02]  /*03b0*/  IMAD R44, R43, R52, UR4 ;  /* 0x000000042b2c7e24 */ /* 0x000fc4000f8e0234 */
[----:B------:R-:W-:Y:S02]  /*03c0*/  HFMA2 R39, -RZ, RZ, 0, 0 ;  /* 0x00000000ff277431 */ /* 0x000fe400000001ff */
[----:B------:R-:W-:Y:S01]  /*03d0*/  IMAD R46, R45, R52, UR4 ;  /* 0x000000042d2e7e24 */ /* 0x000fe2000f8e0234 */
[----:B------:R-:W-:Y:S01]  /*03e0*/  IADD3 R82, PT, PT, R5, R82, RZ ;  /* 0x0000005205527210 */ /* 0x000fe20007ffe0ff */
[----:B------:R-:W-:Y:S01]  /*03f0*/  IMAD R48, R47, R52, UR4 ;  /* 0x000000042f307e24 */ /* 0x000fe2000f8e0234 */
[C---:B------:R-:W-:Y:S01]  /*0400*/  IADD3 R80, PT, PT, R5.reuse, R80, RZ ;  /* 0x0000005005507210 */ /* 0x040fe20007ffe0ff */
[--C-:B------:R-:W-:Y:S01]  /*0410*/  IMAD R85, R40, UR6, R5.reuse ;  /* 0x0000000628557c24 */ /* 0x100fe2000f8e0205 */
[C---:B------:R-:W-:Y:S01]  /*0420*/  IADD3 R7, PT, PT, R5.reuse, R42, RZ ;  /* 0x0000002a05077210 */ /* 0x040fe20007ffe0ff */
[----:B------:R-:W-:Y:S01]  /*0430*/  IMAD R84, R84, UR6, R5 ;  /* 0x0000000654547c24 */ /* 0x000fe2000f8e0205 */
[C---:B------:R-:W-:Y:S02]  /*0440*/  IADD3 R3, PT, PT, R5.reuse, R44, RZ ;  /* 0x0000002c05037210 */ /* 0x040fe40007ffe0ff */
[----:B------:R-:W-:-:S02]  /*0450*/  IADD3 R4, PT, PT, R5, R46, RZ ;  /* 0x0000002e05047210 */ /* 0x000fc40007ffe0ff */
[----:B------:R-:W-:-:S07]  /*0460*/  IADD3 R5, PT, PT, R5, R48, RZ ;  /* 0x0000003005057210 */ /* 0x000fce0007ffe0ff */
.L_x_5:
[----:B------:R-:W0:Y:S01]  /*0470*/  @!P1 LDC.64 R68, c[0x0][0x380] ;  /* 0x0000e000ff449b82 */ /* 0x000e220000000a00 */
[----:B------:R-:W-:-:S07]  /*0480*/  ISETP.GT.U32.AND P0, PT, R0, 0x3, PT ;  /* 0x000000030000780c */ /* 0x000fce0003f04070 */
[----:B------:R-:W2:Y:S08]  /*0490*/  @!P1 LDC.64 R52, c[0x0][0x380] ;  /* 0x0000e000ff349b82 */ /* 0x000eb00000000a00 */
[----:B------:R-:W3:Y:S01]  /*04a0*/  @!P0 LDC.64 R48, c[0x0][0x388] ;  /* 0x0000e200ff308b82 */ /* 0x000ee20000000a00 */
[----:B0-----:R-:W-:-:S07]  /*04b0*/  @!P1 IMAD.WIDE R68, R90, 0x4, R68 ;  /* 0x000000045a449825 */ /* 0x001fce00078e0244 */
[----:B------:R-:W0:Y:S01]  /*04c0*/  @!P0 LDC.64 R56, c[0x0][0x388] ;  /* 0x0000e200ff388b82 */ /* 0x000e220000000a00 */
[----:B-1----:R-:W4:Y:S01]  /*04d0*/  @!P1 LDG.E.128 R68, desc[UR8][R68.64] ;  /* 0x0000000844449981 */ /* 0x002f22000c1e1d00 */
[----:B--2---:R-:W-:-:S06]  /*04e0*/  @!P1 IMAD.WIDE R52, R83, 0x4, R52 ;  /* 0x0000000453349825 */ /* 0x004fcc00078e0234 */
[----:B------:R-:W1:Y:S01]  /*04f0*/  @!P1 LDC.64 R44, c[0x0][0x380] ;  /* 0x0000e000ff2c9b82 */ /* 0x000e620000000a00 */
[----:B------:R-:W2:Y:S01]  /*0500*/  @!P1 LDG.E.128 R52, desc[UR8][R52.64] ;  /* 0x0000000834349981 */ /* 0x000ea2000c1e1d00 */
[----:B---3--:R-:W-:-:S06]  /*0510*/  @!P0 IMAD.WIDE.U32 R48, R82, 0x4, R48 ;  /* 0x0000000452308825 */ /* 0x008fcc00078e0030 */
[----:B------:R-:W3:Y:S01]  /*0520*/  @!P0 LDC.64 R42, c[0x0][0x388] ;  /* 0x0000e200ff2a8b82 */ /* 0x000ee20000000a00 */
[----:B------:R-:W5:Y:S01]  /*0530*/  @!P0 LDG.E.128 R48, desc[UR8][R48.64] ;  /* 0x0000000830308981 */ /* 0x000f62000c1e1d00 */
[----:B0-----:R-:W-:-:S06]  /*0540*/  @!P0 IMAD.WIDE.U32 R56, R6, 0x4, R56 ;  /* 0x0000000406388825 */ /* 0x001fcc00078e0038 */
[----:B------:R-:W0:Y:S01]  /*0550*/  @!P1 LDC.64 R40, c[0x0][0x380] ;  /* 0x0000e000ff289b82 */ /* 0x000e220000000a00 */
[----:B------:R-:W2:Y:S01]  /*0560*/  @!P0 LDG.E.128 R56, desc[UR8][R56.64] ;  /* 0x0000000838388981 */ /* 0x000ea2000c1e1d00 */
[----:B-1----:R-:W-:-:S06]  /*0570*/  @!P1 IMAD.WIDE R44, R89, 0x4, R44 ;  /* 0x00000004592c9825 */ /* 0x002fcc00078e022c */
[----:B------:R-:W1:Y:S01]  /*0580*/  S2UR UR6, SR_CgaCtaId ;  /* 0x00000000000679c3 */ /* 0x000e620000008800 */
[----:B------:R0:W2:Y:S01]  /*0590*/  @!P1 LDG.E.128 R60, desc[UR8][R44.64] ;  /* 0x000000082c3c9981 */ /* 0x0000a2000c1e1d00 */
[----:B---3--:R-:W-:Y:S01]  /*05a0*/  @!P0 IMAD.WIDE.U32 R42, R5, 0x4, R42 ;  /* 0x00000004052a8825 */ /* 0x008fe200078e002a */
[----:B------:R-:W-:Y:S01]  /*05b0*/  UMOV UR4, 0x400 ;  /* 0x0000040000047882 */ /* 0x000fe20000000000 */
[----:B------:R-:W3:Y:S04]  /*05c0*/  @!P1 S2R R72, SR_CgaCtaId ;  /* 0x0000000000489919 */ /* 0x000ee80000008800 */
[----:B------:R-:W2:Y:S01]  /*05d0*/  @!P1 LDC.64 R94, c[0x0][0x380] ;  /* 0x0000e000ff5e9b82 */ /* 0x000ea20000000a00 */
[----:B------:R-:W2:Y:S01]  /*05e0*/  @!P0 LDG.E.128 R64, desc[UR8][R42.64] ;  /* 0x000000082a408981 */ /* 0x000ea2000c1e1d00 */
[----:B------:R-:W3:Y:S01]  /*05f0*/  @!P0 S2R R46, SR_CgaCtaId ;  /* 0x00000000002e8919 */ /* 0x000ee20000008800 */
[----:B0-----:R-:W-:-:S05]  /*0600*/  @!P1 IMAD.WIDE R76, R88, 0x4, R40 ;  /* 0x00000004584c9825 */ /* 0x001fca00078e0228 */
[----:B------:R-:W0:Y:S01]  /*0610*/  @!P1 LDC.64 R44, c[0x0][0x380] ;  /* 0x0000e000ff2c9b82 */ /* 0x000e220000000a00 */
[----:B-1----:R-:W-:Y:S01]  /*0620*/  ULEA UR7, UR6, UR4, 0x18 ;  /* 0x0000000406077291 */ /* 0x002fe2000f8ec0ff */
[----:B------:R-:W1:Y:S06]  /*0630*/  @!P0 S2R R73, SR_CgaCtaId ;  /* 0x0000000000498919 */ /* 0x000e6c0000008800 */
[----:B------:R-:W3:Y:S01]  /*0640*/  @!P0 LDC.64 R40, c[0x0][0x388] ;  /* 0x0000e200ff288b82 */ /* 0x000ee20000000a00 */
[----:B------:R-:W2:Y:S01]  /*0650*/  @!P1 LDG.E.128 R76, desc[UR8][R76.64] ;  /* 0x000000084c4c9981 */ /* 0x000ea2000c1e1d00 */
[----:B------:R-:W-:-:S04]  /*0660*/  @!P1 LEA R47, R2, UR7, 0x4 ;  /* 0x00000007022f9c11 */ /* 0x000fc8000f8e20ff */
[----:B------:R-:W-:Y:S01]  /*0670*/  @!P1 LEA R75, R0, R47, 0xa ;  /* 0x0000002f004b9211 */ /* 0x000fe200078e50ff */
[----:B------:R-:W2:Y:S01]  /*0680*/  @!P1 S2R R74, SR_CgaCtaId ;  /* 0x00000000004a9919 */ /* 0x000ea20000008800 */
[----:B------:R-:W-:-:S04]  /*0690*/  @!P0 MOV R47, 0x400 ;  /* 0x00000400002f8802 */ /* 0x000fc80000000f00 */
[----:B------:R-:W-:Y:S01]  /*06a0*/  @!P0 IADD3 R47, PT, PT, R47, 0x2000, RZ ;  /* 0x000020002f2f8810 */ /* 0x000fe20007ffe0ff */
[----:B---3--:R-:W-:-:S03]  /*06b0*/  @!P0 IMAD.WIDE.U32 R40, R4, 0x4, R40 ;  /* 0x0000000404288825 */ /* 0x008fc600078e0028 */
[----:B------:R-:W-:-:S03]  /*06c0*/  @!P0 LEA R47, R46, R47, 0x18 ;  /* 0x0000002f2e2f8211 */ /* 0x000fc600078ec0ff */
[----:B------:R-:W3:Y:S01]  /*06d0*/  @!P0 LDG.E.128 R40, desc[UR8][R40.64] ;  /* 0x0000000828288981 */ /* 0x000ee2000c1e1d00 */
[----:B------:R-:W-:-:S04]  /*06e0*/  @!P0 LEA R91, R2, R47, 0x4 ;  /* 0x0000002f025b8211 */ /* 0x000fc800078e20ff */
[----:B------:R-:W-:Y:S02]  /*06f0*/  @!P0 LEA R92, R0, R91, 0xb ;  /* 0x0000005b005c8211 */ /* 0x000fe400078e58ff */
[----:B------:R-:W2:Y:S01]  /*0700*/  @!P1 S2R R91, SR_CgaCtaId ;  /* 0x00000000005b9919 */ /* 0x000ea20000008800 */
[----:B0-----:R-:W-:-:S06]  /*0710*/  @!P1 IMAD.WIDE R44, R87, 0x4, R44 ;  /* 0x00000004572c9825 */ /* 0x001fcc00078e022c */
[----:B------:R-:W3:Y:S04]  /*0720*/  @!P1 LDG.E.128 R44, desc[UR8][R44.64] ;  /* 0x000000082c2c9981 */ /* 0x000ee8000c1e1d00 */
[----:B----4-:R0:W-:Y:S02]  /*0730*/  @!P1 STS.128 [R75], R68 ;  /* 0x000000444b009388 */ /* 0x0101e40000000c00 */
[----:B0-----:R-:W0:Y:S01]  /*0740*/  @!P0 S2R R68, SR_CgaCtaId ;  /* 0x0000000000448919 */ /* 0x001e220000008800 */
[----:B------:R-:W-:Y:S02]  /*0750*/  @!P1 MOV R69, 0x400 ;  /* 0x0000040000459802 */ /* 0x000fe40000000f00 */
[----:B------:R-:W-:Y:S02]  /*0760*/  @!P0 MOV R70, 0x400 ;  /* 0x0000040000468802 */ /* 0x000fe40000000f00 */
[----:B------:R-:W-:-:S02]  /*0770*/  @!P1 LEA R69, R72, R69, 0x18 ;  /* 0x0000004548459211 */ /* 0x000fc400078ec0ff */
[----:B------:R-:W-:Y:S02]  /*0780*/  @!P0 IADD3 R70, PT, PT, R70, 0x2000, RZ ;  /* 0x0000200046468810 */ /* 0x000fe40007ffe0ff */
[----:B------:R-:W-:Y:S02]  /*0790*/  @!P1 LEA R69, R2, R69, 0x4 ;  /* 0x0000004502459211 */ /* 0x000fe400078e20ff */
[----:B-1----:R-:W-:Y:S02]  /*07a0*/  @!P0 LEA R73, R73, R70, 0x18 ;  /* 0x0000004649498211 */ /* 0x002fe400078ec0ff */
[----:B------:R-:W-:Y:S01]  /*07b0*/  @!P1 LEA R69, R0, R69, 0xa ;  /* 0x0000004500459211 */ /* 0x000fe200078e50ff */
[----:B-----5:R1:W-:Y:S01]  /*07c0*/  @!P0 STS.128 [R92], R48 ;  /* 0x000000305c008388 */ /* 0x0203e20000000c00 */
[----:B------:R-:W-:Y:S02]  /*07d0*/  @!P0 MOV R70, 0x400 ;  /* 0x0000040000468802 */ /* 0x000fe40000000f00 */
[----:B------:R-:W-:Y:S01]  /*07e0*/  @!P0 LEA R73, R2, R73, 0x4 ;  /* 0x0000004902498211 */ /* 0x000fe200078e20ff */
[----:B--2---:R2:W-:Y:S01]  /*07f0*/  @!P1 STS.128 [R69+0x80], R52 ;  /* 0x0000803445009388 */ /* 0x0045e20000000c00 */
[----:B-1----:R-:W-:Y:S01]  /*0800*/  @!P1 MOV R51, 0x400 ;  /* 0x0000040000339802 */ /* 0x002fe20000000f00 */
[----:B------:R-:W1:Y:S01]  /*0810*/  @!P0 LDC.64 R48, c[0x0][0x388] ;  /* 0x0000e200ff308b82 */ /* 0x000e620000000a00 */
[----:B--2---:R-:W-:-:S02]  /*0820*/  @!P0 IADD3 R53, PT, PT, R70, 0x2000, RZ ;  /* 0x0000200046358810 */ /* 0x004fc40007ffe0ff */
[----:B------:R-:W-:-:S05]  /*0830*/  @!P1 LEA R51, R74, R51, 0x18 ;  /* 0x000000334a339211 */ /* 0x000fca00078ec0ff */
[----:B------:R-:W2:Y:S01]  /*0840*/  @!P0 LDC.64 R92, c[0x0][0x388] ;  /* 0x0000e200ff5c8b82 */ /* 0x000ea20000000a00 */
[----:B------:R-:W-:Y:S02]  /*0850*/  @!P0 LEA R50, R0, R73, 0xb ;  /* 0x0000004900328211 */ /* 0x000fe400078e58ff */
[----:B0-----:R-:W-:-:S05]  /*0860*/  @!P0 LEA R53, R68, R53, 0x18 ;  /* 0x0000003544358211 */ /* 0x001fca00078ec0ff */
[----:B------:R-:W0:Y:S08]  /*0870*/  @!P1 LDC.64 R74, c[0x0][0x380] ;  /* 0x0000e000ff4a9b82 */ /* 0x000e300000000a00 */
[----:B------:R-:W4:Y:S08]  /*0880*/  @!P0 LDC.64 R72, c[0x0][0x388] ;  /* 0x0000e200ff488b82 */ /* 0x000f300000000a00 */
[----:B------:R-:W5:Y:S08]  /*0890*/  @!P1 LDC.64 R70, c[0x0][0x380] ;  /* 0x0000e000ff469b82 */ /* 0x000f700000000a00 */
[----:B------:R-:W4:Y:S01]  /*08a0*/  @!P0 LDC.64 R68, c[0x0][0x388] ;  /* 0x0000e200ff448b82 */ /* 0x000f220000000a00 */
[----:B------:R-:W-:-:S02]  /*08b0*/  @!P1 LEA R51, R2, R51, 0x4 ;  /* 0x0000003302339211 */ /* 0x000fc400078e20ff */
[----:B------:R-:W-:Y:S02]  /*08c0*/  @!P0 LEA R53, R2, R53, 0x4 ;  /* 0x0000003502358211 */ /* 0x000fe400078e20ff */
[C---:B------:R-:W-:Y:S01]  /*08d0*/  @!P1 LEA R52, R0.reuse, R51, 0xa ;  /* 0x0000003300349211 */ /* 0x040fe200078e50ff */
[----:B------:R5:W-:Y:S01]  /*08e0*/  @!P0 STS.128 [R50+0x100], R56 ;  /* 0x0001003832008388 */ /* 0x000be20000000c00 */
[----:B------:R-:W-:Y:S01]  /*08f0*/  @!P0 LEA R96, R0, R53, 0xb ;  /* 0x0000003500608211 */ /* 0x000fe200078e58ff */
[----:B-1----:R-:W-:Y:S02]  /*0900*/  @!P0 IMAD.WIDE.U32 R48, R3, 0x4, R48 ;  /* 0x0000000403308825 */ /* 0x002fe400078e0030 */
[----:B------:R1:W-:Y:S02]  /*0910*/  @!P1 STS.128 [R52+0x100], R60 ;  /* 0x0001003c34009388 */ /* 0x0003e40000000c00 */
[----:B-----5:R-:W-:Y:S01]  /*0920*/  @!P1 IMAD.WIDE R70, R84, 0x4, R70 ;  /* 0x0000000454469825 */ /* 0x020fe200078e0246 */
[----:B------:R-:W-:-:S03]  /*0930*/  @!P1 MOV R50, 0x400 ;  /* 0x0000040000329802 */ /* 0x000fc60000000f00 */
[----:B--2---:R-:W-:-:S04]  /*0940*/  @!P0 IMAD.WIDE.U32 R56, R7, 0x4, R92 ;  /* 0x0000000407388825 */ /* 0x004fc800078e005c */
[----:B-1----:R-:W-:Y:S01]  /*0950*/  @!P1 IMAD.WIDE R52, R86, 0x4, R94 ;  /* 0x0000000456349825 */ /* 0x002fe200078e025e */
[----:B------:R-:W-:Y:S01]  /*0960*/  @!P1 LEA R91, R91, R50, 0x18 ;  /* 0x000000325b5b9211 */ /* 0x000fe200078ec0ff */
[----:B------:R-:W2:Y:S02]  /*0970*/  @!P0 LDG.E.128 R56, desc[UR8][R56.64] ;  /* 0x0000000838388981 */ /* 0x000ea4000c1e1d00 */
[----:B0-----:R-:W-:Y:S02]  /*0980*/  @!P1 IMAD.WIDE R60, R85, 0x4, R74 ;  /* 0x00000004553c9825 */ /* 0x001fe400078e024a */
[----:B------:R-:W5:Y:S02]  /*0990*/  @!P0 LDG.E.128 R48, desc[UR8][R48.64] ;  /* 0x0000000830308981 */ /* 0x000f64000c1e1d00 */
[----:B----4-:R-:W-:Y:S02]  /*09a0*/  @!P0 IMAD.WIDE.U32 R92, R80, 0x4, R72 ;  /* 0x00000004505c8825 */ /* 0x010fe400078e0048 */
[----:B------:R-:W4:Y:S02]  /*09b0*/  @!P1 LDG.E.128 R52, desc[UR8][R52.64] ;  /* 0x0000000834349981 */ /* 0x000f24000c1e1d00 */
[----:B------:R-:W-:-:S02]  /*09c0*/  @!P0 IMAD.WIDE.U32 R72, R81, 0x4, R68 ;  /* 0x0000000451488825 */ /* 0x000fc400078e0044 */
[----:B------:R0:W-:Y:S04]  /*09d0*/  @!P0 STS.128 [R96+0x200], R64 ;  /* 0x0002004060008388 */ /* 0x0001e80000000c00 */
[----:B------:R-:W2:Y:S04]  /*09e0*/  @!P1 LDG.E.128 R60, desc[UR8][R60.64] ;  /* 0x000000083c3c9981 */ /* 0x000ea8000c1e1d00 */
[----:B------:R-:W2:Y:S04]  /*09f0*/  @!P1 LDG.E.128 R68, desc[UR8][R70.64] ;  /* 0x0000000846449981 */ /* 0x000ea8000c1e1d00 */
[----:B------:R-:W2:Y:S04]  /*0a00*/  @!P0 LDG.E.128 R72, desc[UR8][R72.64] ;  /* 0x0000000848488981 */ /* 0x000ea8000c1e1d00 */
[----:B0-----:R0:W2:Y:S01]  /*0a10*/  @!P0 LDG.E.128 R64, desc[UR8][R92.64] ;  /* 0x000000085c408981 */ /* 0x0010a2000c1e1d00 */
[----:B------:R-:W-:Y:S01]  /*0a20*/  @!P1 LEA R91, R2, R91, 0x4 ;  /* 0x0000005b025b9211 */ /* 0x000fe200078e20ff */
[----:B------:R-:W1:Y:S03]  /*0a30*/  @!P0 S2R R96, SR_CgaCtaId ;  /* 0x0000000000608919 */ /* 0x000e660000008800 */
[----:B------:R-:W-:-:S02]  /*0a40*/  @!P1 LEA R94, R0, R91, 0xa ;  /* 0x0000005b005e9211 */ /* 0x000fc400078e50ff */
[----:B------:R-:W0:Y:S01]  /*0a50*/  @!P1 S2R R91, SR_CgaCtaId ;  /* 0x00000000005b9919 */ /* 0x000e220000008800 */
[----:B------:R-:W-:Y:S02]  /*0a60*/  @!P0 MOV R95, 0x400 ;  /* 0x00000400005f8802 */ /* 0x000fe40000000f00 */
[----:B------:R3:W-:Y:S02]  /*0a70*/  @!P1 STS.128 [R94+0x180], R76 ;  /* 0x0001804c5e009388 */ /* 0x0007e40000000c00 */
[----:B------:R-:W-:Y:S01]  /*0a80*/  @!P0 IADD3 R95, PT, PT, R95, 0x2000, RZ ;  /* 0x000020005f5f8810 */ /* 0x000fe20007ffe0ff */
[----:B---3--:R-:W3:Y:S01]  /*0a90*/  @!P1 S2R R77, SR_CgaCtaId ;  /* 0x00000000004d9919 */ /* 0x008ee20000008800 */
[----:B------:R-:W-:Y:S02]  /*0aa0*/  @!P1 MOV R78, 0x400 ;  /* 0x00000400004e9802 */ /* 0x000fe40000000f00 */
[----:B-1----:R-:W-:Y:S01]  /*0ab0*/  @!P0 LEA R95, R96, R95, 0x18 ;  /* 0x0000005f605f8211 */ /* 0x002fe200078ec0ff */
[----:B------:R-:W1:Y:S03]  /*0ac0*/  @!P1 S2R R79, SR_CgaCtaId ;  /* 0x00000000004f9919 */ /* 0x000e660000008800 */
[----:B------:R-:W-:-:S02]  /*0ad0*/  @!P0 LEA R95, R2, R95, 0x4 ;  /* 0x0000005f025f8211 */ /* 0x000fc400078e20ff */
[----:B0-----:R-:W-:Y:S02]  /*0ae0*/  @!P1 LEA R91, R91, R78, 0x18 ;  /* 0x0000004e5b5b9211 */ /* 0x001fe400078ec0ff */
[----:B------:R-:W-:Y:S02]  /*0af0*/  @!P0 LEA R95, R0, R95, 0xb ;  /* 0x0000005f005f8211 */ /* 0x000fe400078e58ff */
[----:B------:R-:W-:Y:S01]  /*0b00*/  @!P1 LEA R91, R2, R91, 0x4 ;  /* 0x0000005b025b9211 */ /* 0x000fe200078e20ff */
[----:B------:R-:W0:Y:S03]  /*0b10*/  @!P0 S2R R78, SR_CgaCtaId ;  /* 0x00000000004e8919 */ /* 0x000e260000008800 */
[----:B------:R-:W-:Y:S01]  /*0b20*/  @!P1 LEA R92, R0, R91, 0xa ;  /* 0x0000005b005c9211 */ /* 0x000fe200078e50ff */
[----:B------:R3:W-:Y:S01]  /*0b30*/  @!P0 STS.128 [R95+0x300], R40 ;  /* 0x000300285f008388 */ /* 0x0007e20000000c00 */
[----:B------:R-:W0:Y:S01]  /*0b40*/  @!P1 S2R R76, SR_CgaCtaId ;  /* 0x00000000004c9919 */ /* 0x000e220000008800 */
[----:B------:R-:W0:Y:S01]  /*0b50*/  @!P0 S2R R91, SR_CgaCtaId ;  /* 0x00000000005b8919 */ /* 0x000e220000008800 */
[----:B---3--:R-:W3:Y:S01]  /*0b60*/  @!P0 S2R R40, SR_CgaCtaId ;  /* 0x0000000000288919 */ /* 0x008ee20000008800 */
[----:B------:R-:W3:Y:S01]  /*0b70*/  @!P0 S2R R41, SR_CgaCtaId ;  /* 0x0000000000298919 */ /* 0x000ee20000008800 */
[----:B------:R-:W-:-:S04]  /*0b80*/  @!P1 MOV R42, 0x400 ;  /* 0x00000400002a9802 */ /* 0x000fc80000000f00 */
[----:B------:R-:W-:Y:S02]  /*0b90*/  @!P1 LEA R77, R77, R42, 0x18 ;  /* 0x0000002a4d4d9211 */ /* 0x000fe400078ec0ff */
[----:B------:R-:W-:-:S04]  /*0ba0*/  @!P0 MOV R42, 0x400 ;  /* 0x00000400002a8802 */ /* 0x000fc80000000f00 */
[----:B------:R-:W-:Y:S02]  /*0bb0*/  @!P0 IADD3 R93, PT, PT, R42, 0x2000, RZ ;  /* 0x000020002a5d8810 */ /* 0x000fe40007ffe0ff */
[----:B------:R-:W-:Y:S01]  /*0bc0*/  @!P1 MOV R42, 0x400 ;  /* 0x00000400002a9802 */ /* 0x000fe20000000f00 */
[----:B------:R0:W-:Y:S03]  /*0bd0*/  @!P1 STS.128 [R92+0x200], R44 ;  /* 0x0002002c5c009388 */ /* 0x0001e60000000c00 */
[----:B-1----:R-:W-:Y:S02]  /*0be0*/  @!P1 LEA R79, R79, R42, 0x18 ;  /* 0x0000002a4f4f9211 */ /* 0x002fe400078ec0ff */
[----:B------:R-:W-:Y:S02]  /*0bf0*/  @!P0 MOV R42, 0x400 ;  /* 0x00000400002a8802 */ /* 0x000fe40000000f00 */
[----:B------:R-:W-:-:S02]  /*0c00*/  @!P1 MOV R43, 0x400 ;  /* 0x00000400002b9802 */ /* 0x000fc40000000f00 */
[----:B------:R-:W-:Y:S02]  /*0c10*/  @!P0 IADD3 R42, PT, PT, R42, 0x2000, RZ ;  /* 0x000020002a2a8810 */ /* 0x000fe40007ffe0ff */
[----:B0-----:R-:W-:Y:S02]  /*0c20*/  @!P0 MOV R44, 0x400 ;  /* 0x00000400002c8802 */ /* 0x001fe40000000f00 */
[----:B------:R-:W-:Y:S02]  /*0c30*/  @!P0 MOV R46, 0x400 ;  /* 0x00000400002e8802 */ /* 0x000fe40000000f00 */
[----:B------:R-:W-:Y:S02]  /*0c40*/  @!P0 IADD3 R47, PT, PT, R44, 0x2000, RZ ;  /* 0x000020002c2f8810 */ /* 0x000fe40007ffe0ff */
[----:B------:R-:W-:Y:S02]  /*0c50*/  @!P0 IADD3 R46, PT, PT, R46, 0x2000, RZ ;  /* 0x000020002e2e8810 */ /* 0x000fe40007ffe0ff */
[----:B------:R-:W-:-:S02]  /*0c60*/  @!P0 LEA R45, R78, R93, 0x18 ;  /* 0x0000005d4e2d8211 */ /* 0x000fc400078ec0ff */
[----:B------:R-:W-:Y:S02]  /*0c70*/  @!P1 LEA R43, R76, R43, 0x18 ;  /* 0x0000002b4c2b9211 */ /* 0x000fe400078ec0ff */
[----:B------:R-:W-:Y:S02]  /*0c80*/  @!P0 LEA R91, R91, R42, 0x18 ;  /* 0x0000002a5b5b8211 */ /* 0x000fe400078ec0ff */
[----:B---3--:R-:W-:Y:S02]  /*0c90*/  @!P0 LEA R47, R40, R47, 0x18 ;  /* 0x0000002f282f8211 */ /* 0x008fe400078ec0ff */
[----:B------:R-:W-:Y:S02]  /*0ca0*/  @!P0 LEA R41, R41, R46, 0x18 ;  /* 0x0000002e29298211 */ /* 0x000fe400078ec0ff */
[C---:B------:R-:W-:Y:S02]  /*0cb0*/  @!P0 LEA R45, R2.reuse, R45, 0x4 ;  /* 0x0000002d022d8211 */ /* 0x040fe400078e20ff */
[----:B------:R-:W-:-:S02]  /*0cc0*/  @!P1 LEA R77, R2, R77, 0x4 ;  /* 0x0000004d024d9211 */ /* 0x000fc400078e20ff */
[C---:B------:R-:W-:Y:S02]  /*0cd0*/  @!P1 LEA R43, R2.reuse, R43, 0x4 ;  /* 0x0000002b022b9211 */ /* 0x040fe400078e20ff */
[C---:B------:R-:W-:Y:S02]  /*0ce0*/  @!P1 LEA R79, R2.reuse, R79, 0x4 ;  /* 0x0000004f024f9211 */ /* 0x040fe400078e20ff */
[C---:B------:R-:W-:Y:S02]  /*0cf0*/  @!P0 LEA R91, R2.reuse, R91, 0x4 ;  /* 0x0000005b025b8211 */ /* 0x040fe400078e20ff */
[C---:B------:R-:W-:Y:S02]  /*0d00*/  @!P0 LEA R47, R2.reuse, R47, 0x4 ;  /* 0x0000002f022f8211 */ /* 0x040fe400078e20ff */
[----:B------:R-:W-:Y:S02]  /*0d10*/  @!P0 LEA R41, R2, R41, 0x4 ;  /* 0x0000002902298211 */ /* 0x000fe400078e20ff */
[----:B------:R-:W0:Y:S01]  /*0d20*/  S2R R2, SR_TID.X ;  /* 0x0000000000027919 */ /* 0x000e220000002100 */
[----:B------:R-:W-:-:S02]  /*0d30*/  @!P0 LEA R45, R0, R45, 0xb ;  /* 0x0000002d002d8211 */ /* 0x000fc400078e58ff */
[C---:B------:R-:W-:Y:S02]  /*0d40*/  @!P1 LEA R77, R0.reuse, R77, 0xa ;  /* 0x0000004d004d9211 */ /* 0x040fe400078e50ff */
[C---:B------:R-:W-:Y:S02]  /*0d50*/  @!P0 LEA R40, R0.reuse, R91, 0xb ;  /* 0x0000005b00288211 */ /* 0x040fe400078e58ff */
[C---:B------:R-:W-:Y:S02]  /*0d60*/  @!P1 LEA R44, R0.reuse, R43, 0xa ;  /* 0x0000002b002c9211 */ /* 0x040fe400078e50ff */
[C---:B------:R-:W-:Y:S02]  /*0d70*/  @!P0 LEA R93, R0.reuse, R47, 0xb ;  /* 0x0000002f005d8211 */ /* 0x040fe400078e58ff */
[C---:B------:R-:W-:Y:S02]  /*0d80*/  @!P1 LEA R94, R0.reuse, R79, 0xa ;  /* 0x0000004f005e9211 */ /* 0x040fe400078e50ff */
[----:B------:R-:W-:Y:S01]  /*0d90*/  @!P0 LEA R95, R0, R41, 0xb ;  /* 0x00000029005f8211 */ /* 0x000fe200078e58ff */
[----:B------:R-:W-:-:S04]  /*0da0*/  UIADD3 UR4, UPT, UPT, UR4, 0x2000, URZ ;  /* 0x0000200004047890 */ /* 0x000fc8000fffe0ff */
[----:B------:R-:W-:Y:S01]  /*0db0*/  ULEA UR4, UR6, UR4, 0x18 ;  /* 0x0000000406047291 */ /* 0x000fe2000f8ec0ff */
[----:B------:R-:W-:-:S05]  /*0dc0*/  LEA R92, R0, UR7, 0xa ;  /* 0x00000007005c7c11 */ /* 0x000fca000f8e50ff */
[----:B0-----:R-:W-:Y:S01]  /*0dd0*/  LEA R91, R2, UR4, 0x4 ;  /* 0x00000004025b7c11 */ /* 0x001fe2000f8e20ff */
[----:B-----5:R-:W-:Y:S04]  /*0de0*/  @!P0 STS.128 [R45+0x400], R48 ;  /* 0x000400302d008388 */ /* 0x020fe80000000c00 */
[----:B----4-:R-:W-:Y:S04]  /*0df0*/  @!P1 STS.128 [R77+0x280], R52 ;  /* 0x000280344d009388 */ /* 0x010fe80000000c00 */
[----:B--2---:R-:W-:Y:S04]  /*0e00*/  @!P0 STS.128 [R40+0x500], R56 ;  /* 0x0005003828008388 */ /* 0x004fe80000000c00 */
[----:B------:R-:W-:Y:S04]  /*0e10*/  @!P1 STS.128 [R44+0x300], R60 ;  /* 0x0003003c2c009388 */ /* 0x000fe80000000c00 */
[----:B------:R-:W-:Y:S04]  /*0e20*/  @!P0 STS.128 [R93+0x600], R64 ;  /* 0x000600405d008388 */ /* 0x000fe80000000c00 */
[----:B------:R-:W-:Y:S04]  /*0e30*/  @!P1 STS.128 [R94+0x380], R68 ;  /* 0x000380445e009388 */ /* 0x000fe80000000c00 */
[----:B------:R-:W-:Y:S01]  /*0e40*/  @!P0 STS.128 [R95+0x700], R72 ;  /* 0x000700485f008388 */ /* 0x000fe20000000c00 */
[----:B------:R-:W-:Y:S06]  /*0e50*/  BAR.SYNC.DEFER_BLOCKING 0x0 ;  /* 0x0000000000007b1d */ /* 0x000fec0000010000 */
[----:B------:R-:W-:Y:S04]  /*0e60*/  LDS.128 R40, [R92] ;  /* 0x000000005c287984 */ /* 0x000fe80000000c00 */
[----:B------:R-:W0:Y:S04]  /*0e70*/  LDS.128 R48, [R91] ;  /* 0x000000005b307984 */ /* 0x000e280000000c00 */
[----:B------:R-:W1:Y:S04]  /*0e80*/  LDS.128 R52, [R91+0x100] ;  /* 0x000100005b347984 */ /* 0x000e680000000c00 */
[----:B------:R-:W2:Y:S04]  /*0e90*/  LDS.128 R44, [R92+0x80] ;  /* 0x000080005c2c7984 */ /* 0x000ea80000000c00 */
[----:B------:R-:W3:Y:S04]  /*0ea0*/  LDS.128 R76, [R92+0x100] ;  /* 0x000100005c4c7984 */ /* 0x000ee80000000c00 */
[----:B------:R-:W4:Y:S04]  /*0eb0*/  LDS.128 R60, [R92+0x180] ;  /* 0x000180005c3c7984 */ /* 0x000f280000000c00 */
[----:B------:R-:W5:Y:S01]  /*0ec0*/  LDS.128 R56, [R92+0x200] ;  /* 0x000200005c387984 */ /* 0x000f620000000c00 */
[C---:B0-----:R-:W-:Y:S01]  /*0ed0*/  FFMA R65, R40.reuse, R48, R20 ;  /* 0x0000003028417223 */ /* 0x041fe20000000014 */
[C---:B------:R-:W-:Y:S01]  /*0ee0*/  FFMA R20, R40.reuse, R49, R21 ;  /* 0x0000003128147223 */ /* 0x040fe20000000015 */
[C---:B------:R-:W-:Y:S01]  /*0ef0*/  FFMA R67, R40.reuse, R50, R22 ;  /* 0x0000003228437223 */ /* 0x040fe20000000016 */
[----:B------:R-:W-:Y:S01]  /*0f00*/  FFMA R40, R40, R51, R23 ;  /* 0x0000003328287223 */ /* 0x000fe20000000017 */
[----:B-1----:R-:W-:Y:S01]  /*0f10*/  FFMA R69, R52, R41, R65 ;  /* 0x0000002934457223 */ /* 0x002fe20000000041 */
[----:B------:R-:W-:-:S02]  /*0f20*/  FFMA R65, R41, R53, R20 ;  /* 0x0000003529417223 */ /* 0x000fc40000000014 */
[----:B------:R-:W0:Y:S01]  /*0f30*/  LDS.128 R20, [R92+0x280] ;  /* 0x000280005c147984 */ /* 0x000e220000000c00 */
[C---:B--2---:R-:W-:Y:S01]  /*0f40*/  FFMA R73, R44.reuse, R48, R24 ;  /* 0x000000302c497223 */ /* 0x044fe20000000018 */
[C---:B------:R-:W-:Y:S01]  /*0f50*/  FFMA R24, R44.reuse, R49, R25 ;  /* 0x000000312c187223 */ /* 0x040fe20000000019 */
[C---:B------:R-:W-:Y:S01]  /*0f60*/  FFMA R25, R44.reuse, R50, R26 ;  /* 0x000000322c197223 */ /* 0x040fe2000000001a */
[CC--:B------:R-:W-:Y:S01]  /*0f70*/  FFMA R67, R41.reuse, R54.reuse, R67 ;  /* 0x0000003629437223 */ /* 0x0c0fe20000000043 */
[----:B------:R-:W-:Y:S01]  /*0f80*/  FFMA R40, R41, R55, R40 ;  /* 0x0000003729287223 */ /* 0x000fe20000000028 */
[----:B------:R-:W-:Y:S01]  /*0f90*/  FFMA R44, R44, R51, R27 ;  /* 0x000000332c2c7223 */ /* 0x000fe2000000001b */
[C---:B------:R-:W-:Y:S01]  /*0fa0*/  FFMA R71, R45.reuse, R53, R24 ;  /* 0x000000352d477223 */ /* 0x040fe20000000018 */
[C---:B------:R-:W-:Y:S01]  /*0fb0*/  FFMA R41, R45.reuse, R54, R25 ;  /* 0x000000362d297223 */ /* 0x040fe20000000019 */
[C---:B---3--:R-:W-:Y:S01]  /*0fc0*/  FFMA R93, R76.reuse, R48, R28 ;  /* 0x000000304c5d7223 */ /* 0x048fe2000000001c */
[----:B------:R-:W1:Y:S01]  /*0fd0*/  LDS.128 R24, [R92+0x300] ;  /* 0x000300005c187984 */ /* 0x000e620000000c00 */
[C---:B------:R-:W-:Y:S01]  /*0fe0*/  FFMA R28, R76.reuse, R49, R29 ;  /* 0x000000314c1c7223 */ /* 0x040fe2000000001d */
[C---:B------:R-:W-:Y:S01]  /*0ff0*/  FFMA R75, R76.reuse, R50, R30 ;  /* 0x000000324c4b7223 */ /* 0x040fe2000000001e */
[----:B------:R-:W-:Y:S01]  /*1000*/  FFMA R64, R76, R51, R31 ;  /* 0x000000334c407223 */ /* 0x000fe2000000001f */
[C---:B------:R-:W-:Y:S01]  /*1010*/  FFMA R73, R52.reuse, R45, R73 ;  /* 0x0000002d34497223 */ /* 0x040fe20000000049 */
[----:B------:R-:W-:Y:S01]  /*1020*/  FFMA R44, R45, R55, R44 ;  /* 0x000000372d2c7223 */ /* 0x000fe2000000002c */
[----:B------:R-:W-:Y:S01]  /*1030*/  FFMA R93, R52, R77, R93 ;  /* 0x0000004d345d7223 */ /* 0x000fe2000000005d */
[C---:B------:R-:W-:Y:S01]  /*1040*/  FFMA R45, R77.reuse, R53, R28 ;  /* 0x000000354d2d7223 */ /* 0x040fe2000000001c */
[C---:B------:R-:W-:Y:S01]  /*1050*/  FFMA R75, R77.reuse, R54, R75 ;  /* 0x000000364d4b7223 */ /* 0x040fe2000000004b */
[----:B------:R-:W-:Y:S01]  /*1060*/  FFMA R64, R77, R55, R64 ;  /* 0x000000374d407223 */ /* 0x000fe20000000040 */
[C---:B----4-:R-:W-:Y:S01]  /*1070*/  FFMA R77, R60.reuse, R48, R32 ;  /* 0x000000303c4d7223 */ /* 0x050fe20000000020 */
[C---:B------:R-:W-:Y:S01]  /*1080*/  FFMA R32, R60.reuse, R49, R33 ;  /* 0x000000313c207223 */ /* 0x040fe20000000021 */
[----:B------:R-:W2:Y:S01]  /*1090*/  LDS.128 R28, [R92+0x380] ;  /* 0x000380005c1c7984 */ /* 0x000ea20000000c00 */
[C---:B------:R-:W-:Y:S01]  /*10a0*/  FFMA R33, R60.reuse, R50, R34 ;  /* 0x000000323c217223 */ /* 0x040fe20000000022 */
[----:B------:R-:W-:Y:S01]  /*10b0*/  FFMA R68, R60, R51, R35 ;  /* 0x000000333c447223 */ /* 0x000fe20000000023 */
[----:B------:R-:W-:Y:S01]  /*10c0*/  FFMA R60, R52, R61, R77 ;  /* 0x0000003d343c7223 */ /* 0x000fe2000000004d */
[C---:B------:R-:W-:Y:S01]  /*10d0*/  FFMA R77, R61.reuse, R53, R32 ;  /* 0x000000353d4d7223 */ /* 0x040fe20000000020 */
[----:B------:R-:W-:-:S02]  /*10e0*/  FFMA R66, R61, R54, R33 ;  /* 0x000000363d427223 */ /* 0x000fc40000000021 */
[----:B------:R-:W3:Y:S01]  /*10f0*/  LDS.128 R32, [R91+0x200] ;  /* 0x000200005b207984 */ /* 0x000ee20000000c00 */
[----:B------:R-:W-:Y:S01]  /*1100*/  FFMA R68, R61, R55, R68 ;  /* 0x000000373d447223 */ /* 0x000fe20000000044 */
[C---:B-----5:R-:W-:Y:S01]  /*1110*/  FFMA R61, R56.reuse, R48, R36 ;  /* 0x00000030383d7223 */ /* 0x060fe20000000024 */
[C---:B------:R-:W-:Y:S01]  /*1120*/  FFMA R36, R56.reuse, R49, R37 ;  /* 0x0000003138247223 */ /* 0x040fe20000000025 */
[C---:B------:R-:W-:Y:S01]  /*1130*/  FFMA R37, R56.reuse, R50, R38 ;  /* 0x0000003238257223 */ /* 0x040fe20000000026 */
[----:B------:R-:W-:Y:S01]  /*1140*/  FFMA R56, R56, R51, R39 ;  /* 0x0000003338387223 */ /* 0x000fe20000000027 */
[----:B------:R-:W-:Y:S01]  /*1150*/  FFMA R61, R52, R57, R61 ;  /* 0x00000039343d7223 */ /* 0x000fe2000000003d */
[C---:B------:R-:W-:Y:S01]  /*1160*/  FFMA R39, R57.reuse, R53, R36 ;  /* 0x0000003539277223 */ /* 0x040fe20000000024 */
[C---:B------:R-:W-:Y:S01]  /*1170*/  FFMA R37, R57.reuse, R54, R37 ;  /* 0x0000003639257223 */ /* 0x040fe20000000025 */
[----:B------:R-:W-:Y:S01]  /*1180*/  FFMA R36, R57, R55, R56 ;  /* 0x0000003739247223 */ /* 0x000fe20000000038 */
[C---:B0-----:R-:W-:Y:S01]  /*1190*/  FFMA R57, R20.reuse, R48, R16 ;  /* 0x0000003014397223 */ /* 0x041fe20000000010 */
[C---:B------:R-:W-:Y:S01]  /*11a0*/  FFMA R16, R20.reuse, R49, R17 ;  /* 0x0000003114107223 */ /* 0x040fe20000000011 */
[C---:B------:R-:W-:Y:S01]  /*11b0*/  FFMA R95, R20.reuse, R50, R18 ;  /* 0x00000032145f7223 */ /* 0x040fe20000000012 */
[----:B------:R-:W-:Y:S01]  /*11c0*/  FFMA R20, R20, R51, R19 ;  /* 0x0000003314147223 */ /* 0x000fe20000000013 */
[----:B------:R-:W-:Y:S01]  /*11d0*/  FFMA R19, R52, R21, R57 ;  /* 0x0000001534137223 */ /* 0x000fe20000000039 */
[C---:B------:R-:W-:Y:S01]  /*11e0*/  FFMA R17, R21.reuse, R53, R16 ;  /* 0x0000003515117223 */ /* 0x040fe20000000010 */
[C---:B------:R-:W-:Y:S01]  /*11f0*/  FFMA R57, R21.reuse, R54, R95 ;  /* 0x0000003615397223 */ /* 0x040fe2000000005f */
[----:B------:R-:W-:Y:S01]  /*1200*/  FFMA R16, R21, R55, R20 ;  /* 0x0000003715107223 */ /* 0x000fe20000000014 */
[C---:B-1----:R-:W-:Y:S01]  /*1210*/  FFMA R21, R24.reuse, R48, R12 ;  /* 0x0000003018157223 */ /* 0x042fe2000000000c */
[C---:B------:R-:W-:Y:S01]  /*1220*/  FFMA R12, R24.reuse, R49, R13 ;  /* 0x00000031180c7223 */ /* 0x040fe2000000000d */
[C---:B------:R-:W-:Y:S01]  /*1230*/  FFMA R95, R24.reuse, R50, R14 ;  /* 0x00000032185f7223 */ /* 0x040fe2000000000e */
[----:B------:R-:W-:Y:S01]  /*1240*/  FFMA R24, R24, R51, R15 ;  /* 0x0000003318187223 */ /* 0x000fe2000000000f */
[----:B------:R-:W-:Y:S01]  /*1250*/  FFMA R21, R52, R25, R21 ;  /* 0x0000001934157223 */ /* 0x000fe20000000015 */
[C---:B------:R-:W-:Y:S01]  /*1260*/  FFMA R13, R25.reuse, R53, R12 ;  /* 0x00000035190d7223 */ /* 0x040fe2000000000c */
[C---:B------:R-:W-:Y:S01]  /*1270*/  FFMA R15, R25.reuse, R54, R95 ;  /* 0x00000036190f7223 */ /* 0x040fe2000000005f */
[----:B------:R-:W-:Y:S01]  /*1280*/  FFMA R12, R25, R55, R24 ;  /* 0x00000037190c7223 */ /* 0x000fe20000000018 */
[C---:B--2---:R-:W-:Y:S01]  /*1290*/  FFMA R25, R28.reuse, R48, R8 ;  /* 0x000000301c197223 */ /* 0x044fe20000000008 */
[C---:B------:R-:W-:Y:S01]  /*12a0*/  FFMA R14, R28.reuse, R49, R9 ;  /* 0x000000311c0e7223 */ /* 0x040fe20000000009 */
[C---:B------:R-:W-:Y:S01]  /*12b0*/  FFMA R95, R28.reuse, R50, R10 ;  /* 0x000000321c5f7223 */ /* 0x040fe2000000000a */
[----:B------:R-:W-:-:S02]  /*12c0*/  FFMA R28, R28, R51, R11 ;  /* 0x000000331c1c7223 */ /* 0x000fc4000000000b */
[----:B------:R-:W0:Y:S01]  /*12d0*/  LDS.128 R8, [R91+0x300] ;  /* 0x000300005b087984 */ /* 0x000e220000000c00 */
[----:B------:R-:W-:Y:S01]  /*12e0*/  FFMA R49, R52, R29, R25 ;  /* 0x0000001d34317223 */ /* 0x000fe20000000019 */
[----:B---3--:R-:W-:Y:S01]  /*12f0*/  FFMA R20, R42, R33, R65 ;  /* 0x000000212a147223 */ /* 0x008fe20000000041 */
[C---:B------:R-:W-:Y:S01]  /*1300*/  FFMA R53, R29.reuse, R53, R14 ;  /* 0x000000351d357223 */ /* 0x040fe2000000000e */
[C---:B------:R-:W-:Y:S01]  /*1310*/  FFMA R25, R29.reuse, R54, R95 ;  /* 0x000000361d197223 */ /* 0x040fe2000000005f */
[----:B------:R-:W-:Y:S01]  /*1320*/  FFMA R28, R29, R55, R28 ;  /* 0x000000371d1c7223 */ /* 0x000fe2000000001c */
[----:B------:R-:W-:Y:S01]  /*1330*/  FFMA R51, R32, R22, R19 ;  /* 0x0000001620337223 */ /* 0x000fe20000000013 */
[CC--:B------:R-:W-:Y:S01]  /*1340*/  FFMA R50, R22.reuse, R33.reuse, R17 ;  /* 0x0000002116327223 */ /* 0x0c0fe20000000011 */
[----:B------:R-:W-:Y:S01]  /*1350*/  FFMA R57, R22, R34, R57 ;  /* 0x0000002216397223 */ /* 0x000fe20000000039 */
[----:B------:R-:W-:Y:S01]  /*1360*/  FFMA R21, R32, R26, R21 ;  /* 0x0000001a20157223 */ /* 0x000fe20000000015 */
[C---:B------:R-:W-:Y:S01]  /*1370*/  FFMA R52, R26.reuse, R33, R13 ;  /* 0x000000211a347223 */ /* 0x040fe2000000000d */
[----:B------:R-:W-:Y:S01]  /*1380*/  FFMA R65, R26, R34, R15 ;  /* 0x000000221a417223 */ /* 0x000fe2000000000f */
[-C--:B------:R-:W-:Y:S01]  /*1390*/  FFMA R22, R22, R35.reuse, R16 ;  /* 0x0000002316167223 */ /* 0x080fe20000000010 */
[-C--:B------:R-:W-:Y:S01]  /*13a0*/  FFMA R26, R26, R35.reuse, R12 ;  /* 0x000000231a1a7223 */ /* 0x080fe2000000000c */
[----:B------:R-:W-:Y:S01]  /*13b0*/  FFMA R69, R32, R42, R69 ;  /* 0x0000002a20457223 */ /* 0x000fe20000000045 */
[C---:B------:R-:W-:Y:S01]  /*13c0*/  FFMA R67, R42.reuse, R34, R67 ;  /* 0x000000222a437223 */ /* 0x040fe20000000043 */
[----:B------:R-:W-:Y:S01]  /*13d0*/  FFMA R40, R42, R35, R40 ;  /* 0x000000232a287223 */ /* 0x000fe20000000028 */
[----:B------:R-:W-:Y:S01]  /*13e0*/  LDS.128 R12, [R92+0x10] ;  /* 0x000010005c0c7984 */ /* 0x000fe20000000c00 */
[----:B------:R-:W-:Y:S01]  /*13f0*/  FFMA R73, R32, R46, R73 ;  /* 0x0000002e20497223 */ /* 0x000fe20000000049 */
[C---:B------:R-:W-:Y:S01]  /*1400*/  FFMA R24, R46.reuse, R33, R71 ;  /* 0x000000212e187223 */ /* 0x040fe20000000047 */
[C---:B------:R-:W-:Y:S01]  /*1410*/  FFMA R41, R46.reuse, R34, R41 ;  /* 0x000000222e297223 */ /* 0x040fe20000000029 */
[----:B------:R-:W1:Y:S01]  /*1420*/  LDS.128 R16, [R91+0x400] ;  /* 0x000400005b107984 */ /* 0x000e620000000c00 */
[----:B------:R-:W-:Y:S01]  /*1430*/  FFMA R44, R46, R35, R44 ;  /* 0x000000232e2c7223 */ /* 0x000fe2000000002c */
[-C--:B------:R-:W-:Y:S01]  /*1440*/  FFMA R42, R78, R33.reuse, R45 ;  /* 0x000000214e2a7223 */ /* 0x080fe2000000002d */
[----:B------:R-:W-:Y:S01]  /*1450*/  FFMA R61, R32, R58, R61 ;  /* 0x0000003a203d7223 */ /* 0x000fe2000000003d */
[C---:B------:R-:W-:Y:S01]  /*1460*/  FFMA R48, R58.reuse, R33, R39 ;  /* 0x000000213a307223 */ /* 0x040fe20000000027 */
[----:B------:R-:W-:Y:S01]  /*1470*/  FFMA R55, R58, R34, R37 ;  /* 0x000000223a377223 */ /* 0x000fe20000000025 */
[----:B------:R-:W-:Y:S01]  /*1480*/  FFMA R93, R32, R78, R93 ;  /* 0x0000004e205d7223 */ /* 0x000fe2000000005d */
[C---:B------:R-:W-:Y:S01]  /*1490*/  FFMA R75, R78.reuse, R34, R75 ;  /* 0x000000224e4b7223 */ /* 0x040fe2000000004b */
[----:B------:R-:W-:Y:S01]  /*14a0*/  FFMA R64, R78, R35, R64 ;  /* 0x000000234e407223 */ /* 0x000fe20000000040 */
[----:B------:R-:W-:Y:S01]  /*14b0*/  FFMA R29, R32, R62, R60 ;  /* 0x0000003e201d7223 */ /* 0x000fe2000000003c */
[C---:B------:R-:W-:Y:S01]  /*14c0*/  FFMA R46, R62.reuse, R33, R77 ;  /* 0x000000213e2e7223 */ /* 0x040fe2000000004d */
[C---:B------:R-:W-:Y:S01]  /*14d0*/  FFMA R45, R62.reuse, R34, R66 ;  /* 0x000000223e2d7223 */ /* 0x040fe20000000042 */
[-C--:B------:R-:W-:Y:S01]  /*14e0*/  FFMA R68, R62, R35.reuse, R68 ;  /* 0x000000233e447223 */ /* 0x080fe20000000044 */
[----:B------:R-:W-:Y:S01]  /*14f0*/  FFMA R58, R58, R35, R36 ;  /* 0x000000233a3a7223 */ /* 0x000fe20000000024 */
[----:B------:R-:W-:Y:S01]  /*1500*/  FFMA R49, R32, R30, R49 ;  /* 0x0000001e20317223 */ /* 0x000fe20000000031 */
[C---:B------:R-:W-:Y:S01]  /*1510*/  FFMA R54, R30.reuse, R33, R53 ;  /* 0x000000211e367223 */ /* 0x040fe20000000035 */
[C---:B------:R-:W-:Y:S01]  /*1520*/  FFMA R25, R30.reuse, R34, R25 ;  /* 0x000000221e197223 */ /* 0x040fe20000000019 */
[----:B------:R-:W-:Y:S01]  /*1530*/  FFMA R28, R30, R35, R28 ;  /* 0x000000231e1c7223 */ /* 0x000fe2000000001c */
[----:B------:R-:W-:Y:S04]  /*1540*/  LDS.128 R36, [R91+0x500] ;  /* 0x000500005b247984 */ /* 0x000fe80000000c00 */
[----:B------:R-:W2:Y:S01]  /*1550*/  LDS.128 R32, [R92+0x90] ;  /* 0x000090005c207984 */ /* 0x000ea20000000c00 */
[C---:B0-----:R-:W-:Y:S01]  /*1560*/  FFMA R69, R8.reuse, R43, R69 ;  /* 0x0000002b08457223 */ /* 0x041fe20000000045 */
[C---:B------:R-:W-:Y:S01]  /*1570*/  FFMA R30, R43.reuse, R9, R20 ;  /* 0x000000092b1e7223 */ /* 0x040fe20000000014 */
[CC--:B------:R-:W-:Y:S01]  /*1580*/  FFMA R67, R43.reuse, R10.reuse, R67 ;  /* 0x0000000a2b437223 */ /* 0x0c0fe20000000043 */
[----:B------:R-:W-:Y:S01]  /*1590*/  FFMA R56, R43, R11, R40 ;  /* 0x0000000b2b387223 */ /* 0x000fe20000000028 */
[-C--:B------:R-:W-:Y:S01]  /*15a0*/  FFMA R71, R47, R10.reuse, R41 ;  /* 0x0000000a2f477223 */ /* 0x080fe20000000029 */
[C---:B------:R-:W-:Y:S01]  /*15b0*/  FFMA R62, R79.reuse, R9, R42 ;  /* 0x000000094f3e7223 */ /* 0x040fe2000000002a */
[----:B------:R-:W-:Y:S01]  /*15c0*/  FFMA R70, R79, R11, R64 ;  /* 0x0000000b4f467223 */ /* 0x000fe20000000040 */
[----:B------:R-:W-:Y:S01]  /*15d0*/  FFMA R73, R8, R47, R73 ;  /* 0x0000002f08497223 */ /* 0x000fe20000000049 */
[C---:B------:R-:W-:Y:S01]  /*15e0*/  FFMA R24, R47.reuse, R9, R24 ;  /* 0x000000092f187223 */ /* 0x040fe20000000018 */
[----:B------:R-:W-:Y:S01]  /*15f0*/  FFMA R66, R47, R11, R44 ;  /* 0x0000000b2f427223 */ /* 0x000fe2000000002c */
[----:B------:R-:W0:Y:S01]  /*1600*/  LDS.128 R40, [R92+0x110] ;  /* 0x000110005c287984 */ /* 0x000e220000000c00 */
[C---:B------:R-:W-:Y:S01]  /*1610*/  FFMA R64, R63.reuse, R9, R46 ;  /* 0x000000093f407223 */ /* 0x040fe2000000002e */
[----:B------:R-:W-:-:S02]  /*1620*/  FFMA R77, R63, R10, R45 ;  /* 0x0000000a3f4d7223 */ /* 0x000fc4000000002d */
[----:B------:R-:W3:Y:S01]  /*1630*/  LDS.128 R44, [R92+0x190] ;  /* 0x000190005c2c7984 */ /* 0x000ee20000000c00 */
        /* <DEDUP_REMOVED lines=11> */
[-C--:B------:R-:W-:Y:S01]  /*16f0*/  FFMA R52, R27, R9.reuse, R52 ;  /* 0x000000091b347223 */ /* 0x080fe20000000034 */
[C---:B------:R-:W-:Y:S01]  /*1700*/  FFMA R54, R31.reuse, R9, R54 ;  /* 0x000000091f367223 */ /* 0x040fe20000000036 */
[----:B------:R-:W4:Y:S01]  /*1710*/  LDS.128 R20, [R92+0x210] ;  /* 0x000210005c147984 */ /* 0x000f220000000c00 */
[C---:B-1----:R-:W-:Y:S01]  /*1720*/  FFMA R69, R12.reuse, R16, R69 ;  /* 0x000000100c457223 */ /* 0x042fe20000000045 */
[C---:B------:R-:W-:Y:S01]  /*1730*/  FFMA R9, R12.reuse, R18, R67 ;  /* 0x000000120c097223 */ /* 0x040fe20000000043 */
[----:B------:R-:W-:Y:S01]  /*1740*/  FFMA R30, R12, R17, R30 ;  /* 0x000000110c1e7223 */ /* 0x000fe2000000001e */
[-C--:B------:R-:W-:Y:S01]  /*1750*/  FFMA R78, R31, R10.reuse, R25 ;  /* 0x0000000a1f4e7223 */ /* 0x080fe20000000019 */
[C---:B------:R-:W-:Y:S01]  /*1760*/  FFMA R93, R8.reuse, R79, R93 ;  /* 0x0000004f085d7223 */ /* 0x040fe2000000005d */
[-C--:B------:R-:W-:Y:S01]  /*1770*/  FFMA R75, R79, R10.reuse, R75 ;  /* 0x0000000a4f4b7223 */ /* 0x080fe2000000004b */
[C---:B------:R-:W-:Y:S01]  /*1780*/  FFMA R65, R27.reuse, R10, R65 ;  /* 0x0000000a1b417223 */ /* 0x040fe20000000041 */
[----:B------:R-:W-:Y:S01]  /*1790*/  FFMA R76, R27, R11, R26 ;  /* 0x0000000b1b4c7223 */ /* 0x000fe2000000001a */
[----:B------:R-:W-:Y:S01]  /*17a0*/  FFMA R79, R8, R31, R49 ;  /* 0x0000001f084f7223 */ /* 0x000fe20000000031 */
[----:B--2---:R-:W-:Y:S01]  /*17b0*/  FFMA R25, R32, R18, R71 ;  /* 0x0000001220197223 */ /* 0x004fe20000000047 */
[----:B------:R-:W-:Y:S01]  /*17c0*/  FFMA R71, R36, R13, R69 ;  /* 0x0000000d24477223 */ /* 0x000fe20000000045 */
[----:B------:R-:W-:Y:S01]  /*17d0*/  FFMA R94, R31, R11, R28 ;  /* 0x0000000b1f5e7223 */ /* 0x000fe2000000001c */
[C---:B------:R-:W-:Y:S01]  /*17e0*/  FFMA R69, R13.reuse, R38, R9 ;  /* 0x000000260d457223 */ /* 0x040fe20000000009 */
[C---:B------:R-:W-:Y:S01]  /*17f0*/  FFMA R67, R13.reuse, R37, R30 ;  /* 0x000000250d437223 */ /* 0x040fe2000000001e */
[----:B------:R-:W1:Y:S01]  /*1800*/  LDS.128 R8, [R92+0x290] ;  /* 0x000290005c087984 */ /* 0x000e620000000c00 */
[----:B------:R-:W-:Y:S01]  /*1810*/  FFMA R12, R12, R19, R56 ;  /* 0x000000130c0c7223 */ /* 0x000fe20000000038 */
[C---:B------:R-:W-:Y:S01]  /*1820*/  FFMA R73, R32.reuse, R16, R73 ;  /* 0x0000001020497223 */ /* 0x040fe20000000049 */
[----:B------:R-:W-:Y:S01]  /*1830*/  FFMA R24, R32, R17, R24 ;  /* 0x0000001120187223 */ /* 0x000fe20000000018 */
[----:B------:R-:W2:Y:S01]  /*1840*/  LDS.128 R28, [R92+0x310] ;  /* 0x000310005c1c7984 */ /* 0x000ea20000000c00 */
[----:B------:R-:W-:Y:S01]  /*1850*/  FFMA R12, R13, R39, R12 ;  /* 0x000000270d0c7223 */ /* 0x000fe2000000000c */
[----:B------:R-:W-:Y:S01]  /*1860*/  FFMA R95, R36, R33, R73 ;  /* 0x00000021245f7223 */ /* 0x000fe20000000049 */
[C---:B------:R-:W-:Y:S01]  /*1870*/  FFMA R73, R33.reuse, R37, R24 ;  /* 0x0000002521497223 */ /* 0x040fe20000000018 */
[C---:B------:R-:W-:Y:S01]  /*1880*/  FFMA R13, R33.reuse, R38, R25 ;  /* 0x00000026210d7223 */ /* 0x040fe20000000019 */
[----:B0-----:R-:W-:Y:S01]  /*1890*/  FFMA R93, R40, R16, R93 ;  /* 0x00000010285d7223 */ /* 0x001fe2000000005d */
[----:B------:R-:W0:Y:S01]  /*18a0*/  LDS.128 R24, [R92+0x390] ;  /* 0x000390005c187984 */ /* 0x000e220000000c00 */
[----:B------:R-:W-:Y:S01]  /*18b0*/  FFMA R32, R32, R19, R66 ;  /* 0x0000001320207223 */ /* 0x000fe20000000042 */
[C---:B------:R-:W-:Y:S01]  /*18c0*/  FFMA R62, R40.reuse, R17, R62 ;  /* 0x00000011283e7223 */ /* 0x040fe2000000003e */
[C---:B------:R-:W-:Y:S01]  /*18d0*/  FFMA R75, R40.reuse, R18, R75 ;  /* 0x00000012284b7223 */ /* 0x040fe2000000004b */
[----:B------:R-:W-:Y:S01]  /*18e0*/  FFMA R40, R40, R19, R70 ;  /* 0x0000001328287223 */ /* 0x000fe20000000046 */
[C---:B---3--:R-:W-:Y:S01]  /*18f0*/  FFMA R53, R44.reuse, R16, R53 ;  /* 0x000000102c357223 */ /* 0x048fe20000000035 */
[C---:B------:R-:W-:Y:S01]  /*1900*/  FFMA R64, R44.reuse, R17, R64 ;  /* 0x000000112c407223 */ /* 0x040fe20000000040 */
[C---:B------:R-:W-:Y:S01]  /*1910*/  FFMA R77, R44.reuse, R18, R77 ;  /* 0x000000122c4d7223 */ /* 0x040fe2000000004d */
[----:B------:R-:W-:Y:S01]  /*1920*/  FFMA R44, R44, R19, R72 ;  /* 0x000000132c2c7223 */ /* 0x000fe20000000048 */
[----:B------:R-:W-:Y:S01]  /*1930*/  FFMA R32, R33, R39, R32 ;  /* 0x0000002721207223 */ /* 0x000fe20000000020 */
[C---:B------:R-:W-:Y:S01]  /*1940*/  FFMA R93, R36.reuse, R41, R93 ;  /* 0x00000029245d7223 */ /* 0x040fe2000000005d */
[C---:B------:R-:W-:Y:S01]  /*1950*/  FFMA R33, R41.reuse, R37, R62 ;  /* 0x0000002529217223 */ /* 0x040fe2000000003e */
[CC--:B------:R-:W-:Y:S01]  /*1960*/  FFMA R75, R41.reuse, R38.reuse, R75 ;  /* 0x00000026294b7223 */ /* 0x0c0fe2000000004b */
[----:B------:R-:W-:Y:S01]  /*1970*/  FFMA R40, R41, R39, R40 ;  /* 0x0000002729287223 */ /* 0x000fe20000000028 */
[----:B------:R-:W-:Y:S01]  /*1980*/  FFMA R53, R36, R45, R53 ;  /* 0x0000002d24357223 */ /* 0x000fe20000000035 */
[C---:B------:R-:W-:Y:S01]  /*1990*/  FFMA R41, R45.reuse, R37, R64 ;  /* 0x000000252d297223 */ /* 0x040fe20000000040 */
[C---:B------:R-:W-:Y:S01]  /*19a0*/  FFMA R77, R45.reuse, R38, R77 ;  /* 0x000000262d4d7223 */ /* 0x040fe2000000004d */
[----:B------:R-:W-:Y:S01]  /*19b0*/  FFMA R44, R45, R39, R44 ;  /* 0x000000272d2c7223 */ /* 0x000fe2000000002c */
[C---:B----4-:R-:W-:Y:S01]  /*19c0*/  FFMA R61, R20.reuse, R16, R61 ;  /* 0x00000010143d7223 */ /* 0x050fe2000000003d */
[C---:B------:R-:W-:Y:S01]  /*19d0*/  FFMA R60, R20.reuse, R17, R60 ;  /* 0x00000011143c7223 */ /* 0x040fe2000000003c */
[C---:B------:R-:W-:Y:S01]  /*19e0*/  FFMA R45, R20.reuse, R18, R55 ;  /* 0x00000012142d7223 */ /* 0x040fe20000000037 */
[----:B------:R-:W-:Y:S01]  /*19f0*/  FFMA R20, R20, R19, R58 ;  /* 0x0000001314147223 */ /* 0x000fe2000000003a */
[----:B------:R-:W-:Y:S01]  /*1a00*/  FFMA R55, R36, R21, R61 ;  /* 0x0000001524377223 */ /* 0x000fe2000000003d */
[----:B------:R-:W3:Y:S01]  /*1a10*/  LDS.128 R48, [R91+0x600] ;  /* 0x000600005b307984 */ /* 0x000ee20000000c00 */
[C---:B------:R-:W-:Y:S01]  /*1a20*/  FFMA R61, R21.reuse, R37, R60 ;  /* 0x00000025153d7223 */ /* 0x040fe2000000003c */
[C---:B------:R-:W-:Y:S01]  /*1a30*/  FFMA R45, R21.reuse, R38, R45 ;  /* 0x00000026152d7223 */ /* 0x040fe2000000002d */
[----:B------:R-:W-:Y:S01]  /*1a40*/  FFMA R20, R21, R39, R20 ;  /* 0x0000002715147223 */ /* 0x000fe20000000014 */
[C---:B-1----:R-:W-:Y:S01]  /*1a50*/  FFMA R59, R8.reuse, R16, R59 ;  /* 0x00000010083b7223 */ /* 0x042fe2000000003b */
[C---:B------:R-:W-:Y:S01]  /*1a60*/  FFMA R68, R8.reuse, R17, R68 ;  /* 0x0000001108447223 */ /* 0x040fe20000000044 */
[C---:B------:R-:W-:Y:S01]  /*1a70*/  FFMA R21, R8.reuse, R18, R57 ;  /* 0x0000001208157223 */ /* 0x040fe20000000039 */
[----:B------:R-:W-:Y:S01]  /*1a80*/  FFMA R8, R8, R19, R74 ;  /* 0x0000001308087223 */ /* 0x000fe2000000004a */
[C---:B--2---:R-:W-:Y:S01]  /*1a90*/  FFMA R63, R28.reuse, R16, R63 ;  /* 0x000000101c3f7223 */ /* 0x044fe2000000003f */
[C---:B------:R-:W-:Y:S01]  /*1aa0*/  FFMA R52, R28.reuse, R17, R52 ;  /* 0x000000111c347223 */ /* 0x040fe20000000034 */
[C---:B------:R-:W-:Y:S01]  /*1ab0*/  FFMA R65, R28.reuse, R18, R65 ;  /* 0x000000121c417223 */ /* 0x040fe20000000041 */
        /* <DEDUP_REMOVED lines=12> */
[----:B------:R-:W-:-:S02]  /*1b80*/  FFMA R58, R24, R19, R94 ;  /* 0x00000013183a7223 */ /* 0x000fc4000000005e */
[----:B------:R-:W0:Y:S01]  /*1b90*/  LDS.128 R16, [R91+0x700] ;  /* 0x000700005b107984 */ /* 0x000e220000000c00 */
[----:B------:R-:W-:Y:S01]  /*1ba0*/  FFMA R79, R36, R25, R79 ;  /* 0x00000019244f7223 */ /* 0x000fe2000000004f */
[C---:B------:R-:W-:Y:S01]  /*1bb0*/  FFMA R37, R25.reuse, R37, R54 ;  /* 0x0000002519257223 */ /* 0x040fe20000000036 */
[C---:B------:R-:W-:Y:S01]  /*1bc0*/  FFMA R29, R25.reuse, R38, R29 ;  /* 0x00000026191d7223 */ /* 0x040fe2000000001d */
        /* <DEDUP_REMOVED lines=9> */
[-C--:B------:R-:W-:Y:S01]  /*1c60*/  FFMA R42, R42, R51.reuse, R40 ;  /* 0x000000332a2a7223 */ /* 0x080fe20000000028 */
[----:B------:R-:W-:Y:S01]  /*1c70*/  FFMA R59, R48, R10, R59 ;  /* 0x0000000a303b7223 */ /* 0x000fe2000000003b */
[C---:B------:R-:W-:Y:S01]  /*1c80*/  FFMA R57, R10.reuse, R50, R21 ;  /* 0x000000320a397223 */ /* 0x040fe20000000015 */
[----:B------:R-:W-:Y:S01]  /*1c90*/  FFMA R8, R10, R51, R8 ;  /* 0x000000330a087223 */ /* 0x000fe20000000008 */
[-C--:B------:R-:W-:Y:S01]  /*1ca0*/  FFMA R24, R14, R49.reuse, R67 ;  /* 0x000000310e187223 */ /* 0x080fe20000000043 */
[-C--:B------:R-:W-:Y:S01]  /*1cb0*/  FFMA R40, R46, R49.reuse, R41 ;  /* 0x000000312e287223 */ /* 0x080fe20000000029 */
[----:B------:R-:W-:Y:S01]  /*1cc0*/  FFMA R63, R48, R30, R63 ;  /* 0x0000001e303f7223 */ /* 0x000fe2000000003f */
[C---:B------:R-:W-:Y:S01]  /*1cd0*/  FFMA R10, R30.reuse, R49, R9 ;  /* 0x000000311e0a7223 */ /* 0x040fe20000000009 */
[C---:B------:R-:W-:Y:S01]  /*1ce0*/  FFMA R65, R30.reuse, R50, R65 ;  /* 0x000000321e417223 */ /* 0x040fe20000000041 */
[-C--:B------:R-:W-:Y:S01]  /*1cf0*/  FFMA R28, R30, R51.reuse, R28 ;  /* 0x000000331e1c7223 */ /* 0x080fe2000000001c */
[-C--:B------:R-:W-:Y:S01]  /*1d00*/  FFMA R12, R14, R51.reuse, R12 ;  /* 0x000000330e0c7223 */ /* 0x080fe2000000000c */
[----:B------:R-:W-:Y:S01]  /*1d10*/  FFMA R67, R48, R46, R53 ;  /* 0x0000002e30437223 */ /* 0x000fe20000000035 */
[C---:B------:R-:W-:Y:S01]  /*1d20*/  FFMA R77, R46.reuse, R50, R77 ;  /* 0x000000322e4d7223 */ /* 0x040fe2000000004d */
[----:B------:R-:W-:Y:S01]  /*1d30*/  FFMA R44, R46, R51, R44 ;  /* 0x000000332e2c7223 */ /* 0x000fe2000000002c */
[----:B------:R-:W-:Y:S01]  /*1d40*/  FFMA R41, R48, R22, R55 ;  /* 0x0000001630297223 */ /* 0x000fe20000000037 */
[-C--:B------:R-:W-:Y:S01]  /*1d50*/  FFMA R30, R26, R49.reuse, R37 ;  /* 0x000000311a1e7223 */ /* 0x080fe20000000025 */
[----:B------:R-:W-:Y:S01]  /*1d60*/  FFMA R71, R48, R14, R71 ;  /* 0x0000000e30477223 */ /* 0x000fe20000000047 */
[-C--:B------:R-:W-:Y:S01]  /*1d70*/  FFMA R69, R14, R50.reuse, R69 ;  /* 0x000000320e457223 */ /* 0x080fe20000000045 */
[C---:B------:R-:W-:Y:S01]  /*1d80*/  FFMA R46, R22.reuse, R49, R61 ;  /* 0x00000031162e7223 */ /* 0x040fe2000000003d */
[C---:B------:R-:W-:Y:S01]  /*1d90*/  FFMA R45, R22.reuse, R50, R45 ;  /* 0x00000032162d7223 */ /* 0x040fe2000000002d */
[-C--:B------:R-:W-:Y:S01]  /*1da0*/  FFMA R20, R22, R51.reuse, R20 ;  /* 0x0000003316147223 */ /* 0x080fe20000000014 */
[----:B------:R-:W-:Y:S01]  /*1db0*/  FFMA R79, R48, R26, R79 ;  /* 0x0000001a304f7223 */ /* 0x000fe2000000004f */
[----:B------:R-:W-:Y:S01]  /*1dc0*/  LDS.128 R36, [R92+0x20] ;  /* 0x000020005c247984 */ /* 0x000fe20000000c00 */
[C---:B------:R-:W-:Y:S01]  /*1dd0*/  FFMA R29, R26.reuse, R50, R29 ;  /* 0x000000321a1d7223 */ /* 0x040fe2000000001d */
[----:B------:R-:W-:-:S02]  /*1de0*/  FFMA R58, R26, R51, R58 ;  /* 0x000000331a3a7223 */ /* 0x000fc4000000003a */
[----:B------:R-:W1:Y:S01]  /*1df0*/  LDS.128 R52, [R91+0x800] ;  /* 0x000800005b347984 */ /* 0x000e620000000c00 */
[----:B0-----:R-:W-:-:S03]  /*1e00*/  FFMA R71, R16, R15, R71 ;  /* 0x0000000f10477223 */ /* 0x001fc60000000047 */
[----:B------:R-:W0:Y:S01]  /*1e10*/  LDS.128 R48, [R92+0xa0] ;  /* 0x0000a0005c307984 */ /* 0x000e220000000c00 */
[C---:B------:R-:W-:Y:S01]  /*1e20*/  FFMA R24, R15.reuse, R17, R24 ;  /* 0x000000110f187223 */ /* 0x040fe20000000018 */
[CC--:B------:R-:W-:Y:S01]  /*1e30*/  FFMA R69, R15.reuse, R18.reuse, R69 ;  /* 0x000000120f457223 */ /* 0x0c0fe20000000045 */
[----:B------:R-:W-:Y:S02]  /*1e40*/  FFMA R26, R15, R19, R12 ;  /* 0x000000130f1a7223 */ /* 0x000fe4000000000c */
[----:B------:R-:W2:Y:S01]  /*1e50*/  LDS.128 R12, [R91+0x900] ;  /* 0x000900005b0c7984 */ /* 0x000ea20000000c00 */
[----:B------:R-:W-:Y:S01]  /*1e60*/  FFMA R95, R16, R35, R95 ;  /* 0x00000023105f7223 */ /* 0x000fe2000000005f */
[C---:B------:R-:W-:Y:S01]  /*1e70*/  FFMA R56, R35.reuse, R17, R56 ;  /* 0x0000001123387223 */ /* 0x040fe20000000038 */
[C---:B------:R-:W-:Y:S01]  /*1e80*/  FFMA R25, R35.reuse, R18, R25 ;  /* 0x0000001223197223 */ /* 0x040fe20000000019 */
[----:B------:R-:W-:Y:S01]  /*1e90*/  FFMA R64, R35, R19, R32 ;  /* 0x0000001323407223 */ /* 0x000fe20000000020 */
[----:B------:R-:W-:-:S02]  /*1ea0*/  FFMA R62, R43, R17, R34 ;  /* 0x000000112b3e7223 */ /* 0x000fc40000000022 */
[----:B------:R-:W3:Y:S01]  /*1eb0*/  LDS.128 R32, [R92+0x120] ;  /* 0x000120005c207984 */ /* 0x000ee20000000c00 */
[----:B------:R-:W-:Y:S01]  /*1ec0*/  FFMA R66, R47, R19, R44 ;  /* 0x000000132f427223 */ /* 0x000fe2000000002c */
[C---:B------:R-:W-:Y:S01]  /*1ed0*/  FFMA R41, R16.reuse, R23, R41 ;  /* 0x0000001710297223 */ /* 0x040fe20000000029 */
[C---:B------:R-:W-:Y:S01]  /*1ee0*/  FFMA R46, R23.reuse, R17, R46 ;  /* 0x00000011172e7223 */ /* 0x040fe2000000002e */
[CC--:B------:R-:W-:Y:S01]  /*1ef0*/  FFMA R45, R23.reuse, R18.reuse, R45 ;  /* 0x00000012172d7223 */ /* 0x0c0fe2000000002d */
[----:B------:R-:W-:Y:S02]  /*1f00*/  FFMA R44, R23, R19, R20 ;  /* 0x00000013172c7223 */ /* 0x000fe40000000014 */
[----:B------:R-:W4:Y:S01]  /*1f10*/  LDS.128 R20, [R92+0x1a0] ;  /* 0x0001a0005c147984 */ /* 0x000f220000000c00 */
[C---:B------:R-:W-:Y:S01]  /*1f20*/  FFMA R67, R16.reuse, R47, R67 ;  /* 0x0000002f10437223 */ /* 0x040fe20000000043 */
[C---:B------:R-:W-:Y:S01]  /*1f30*/  FFMA R40, R47.reuse, R17, R40 ;  /* 0x000000112f287223 */ /* 0x040fe20000000028 */
[-C--:B------:R-:W-:Y:S01]  /*1f40*/  FFMA R77, R47, R18.reuse, R77 ;  /* 0x000000122f4d7223 */ /* 0x080fe2000000004d */
[C---:B------:R-:W-:Y:S01]  /*1f50*/  FFMA R59, R16.reuse, R11, R59 ;  /* 0x0000000b103b7223 */ /* 0x040fe2000000003b */
[C---:B------:R-:W-:Y:S01]  /*1f60*/  FFMA R60, R11.reuse, R17, R60 ;  /* 0x000000110b3c7223 */ /* 0x040fe2000000003c */
[CC--:B------:R-:W-:Y:S01]  /*1f70*/  FFMA R57, R11.reuse, R18.reuse, R57 ;  /* 0x000000120b397223 */ /* 0x0c0fe20000000039 */
[----:B------:R-:W-:Y:S01]  /*1f80*/  FFMA R68, R11, R19, R8 ;  /* 0x000000130b447223 */ /* 0x000fe20000000008 */
[----:B------:R-:W-:Y:S01]  /*1f90*/  FFMA R70, R31, R17, R10 ;  /* 0x000000111f467223 */ /* 0x000fe2000000000a */
[C---:B------:R-:W-:Y:S01]  /*1fa0*/  FFMA R93, R16.reuse, R43, R93 ;  /* 0x0000002b105d7223 */ /* 0x040fe2000000005d */
[CC--:B------:R-:W-:Y:S01]  /*1fb0*/  FFMA R75, R43.reuse, R18.reuse, R75 ;  /* 0x000000122b4b7223 */ /* 0x0c0fe2000000004b */
[----:B------:R-:W-:Y:S01]  /*1fc0*/  FFMA R42, R43, R19, R42 ;  /* 0x000000132b2a7223 */ /* 0x000fe2000000002a */
[C---:B------:R-:W-:Y:S01]  /*1fd0*/  FFMA R63, R16.reuse, R31, R63 ;  /* 0x0000001f103f7223 */ /* 0x040fe2000000003f */
[CC--:B------:R-:W-:Y:S01]  /*1fe0*/  FFMA R65, R31.reuse, R18.reuse, R65 ;  /* 0x000000121f417223 */ /* 0x0c0fe20000000041 */
[----:B------:R-:W-:Y:S01]  /*1ff0*/  FFMA R72, R31, R19, R28 ;  /* 0x000000131f487223 */ /* 0x000fe2000000001c */
[----:B------:R-:W-:Y:S01]  /*2000*/  FFMA R79, R16, R27, R79 ;  /* 0x0000001b104f7223 */ /* 0x000fe2000000004f */
[C---:B------:R-:W-:Y:S01]  /*2010*/  FFMA R74, R27.reuse, R17, R30 ;  /* 0x000000111b4a7223 */ /* 0x040fe2000000001e */
[C---:B------:R-:W-:Y:S01]  /*2020*/  FFMA R47, R27.reuse, R18, R29 ;  /* 0x000000121b2f7223 */ /* 0x040fe2000000001d */
[----:B------:R-:W5:Y:S01]  /*2030*/  LDS.128 R8, [R92+0x220] ;  /* 0x000220005c087984 */ /* 0x000f620000000c00 */
[----:B------:R-:W-:-:S03]  /*2040*/  FFMA R58, R27, R19, R58 ;  /* 0x000000131b3a7223 */ /* 0x000fc6000000003a */
[----:B------:R-:W5:Y:S01]  /*2050*/  LDS.128 R16, [R92+0x2a0] ;  /* 0x0002a0005c107984 */ /* 0x000f620000000c00 */
[C---:B-1----:R-:W-:Y:S01]  /*2060*/  FFMA R71, R36.reuse, R52, R71 ;  /* 0x0000003424477223 */ /* 0x042fe20000000047 */
[C---:B------:R-:W-:Y:S01]  /*2070*/  FFMA R24, R36.reuse, R53, R24 ;  /* 0x0000003524187223 */ /* 0x040fe20000000018 */
[CC--:B------:R-:W-:Y:S01]  /*2080*/  FFMA R61, R36.reuse, R54.reuse, R69 ;  /* 0x00000036243d7223 */ /* 0x0c0fe20000000045 */
[----:B------:R-:W-:Y:S01]  /*2090*/  FFMA R36, R36, R55, R26 ;  /* 0x0000003724247223 */ /* 0x000fe2000000001a */
[----:B0-----:R-:W-:Y:S01]  /*20a0*/  FFMA R25, R48, R54, R25 ;  /* 0x0000003630197223 */ /* 0x001fe20000000019 */
[----:B------:R-:W0:Y:S01]  /*20b0*/  LDS.128 R28, [R92+0x320] ;  /* 0x000320005c1c7984 */ /* 0x000e220000000c00 */
[----:B--2---:R-:W-:Y:S01]  /*20c0*/  FFMA R71, R12, R37, R71 ;  /* 0x000000250c477223 */ /* 0x004fe20000000047 */
[C---:B------:R-:W-:Y:S01]  /*20d0*/  FFMA R69, R37.reuse, R13, R24 ;  /* 0x0000000d25457223 */ /* 0x040fe20000000018 */
[CC--:B------:R-:W-:Y:S01]  /*20e0*/  FFMA R61, R37.reuse, R14.reuse, R61 ;  /* 0x0000000e253d7223 */ /* 0x0c0fe2000000003d */
[----:B------:R-:W-:Y:S01]  /*20f0*/  FFMA R36, R37, R15, R36 ;  /* 0x0000000f25247223 */ /* 0x000fe20000000024 */
[----:B------:R-:W-:-:S02]  /*2100*/  FFMA R37, R49, R14, R25 ;  /* 0x0000000e31257223 */ /* 0x000fc40000000019 */
[----:B------:R-:W1:Y:S01]  /*2110*/  LDS.128 R24, [R92+0x3a0] ;  /* 0x0003a0005c187984 */ /* 0x000e620000000c00 */
[CC--:B------:R-:W-:Y:S01]  /*2120*/  FFMA R95, R48.reuse, R52.reuse, R95 ;  /* 0x00000034305f7223 */ /* 0x0c0fe2000000005f */
[C---:B------:R-:W-:Y:S01]  /*2130*/  FFMA R56, R48.reuse, R53, R56 ;  /* 0x0000003530387223 */ /* 0x040fe20000000038 */
[----:B------:R-:W-:Y:S01]  /*2140*/  FFMA R48, R48, R55, R64 ;  /* 0x0000003730307223 */ /* 0x000fe20000000040 */
[C---:B---3--:R-:W-:Y:S01]  /*2150*/  FFMA R93, R32.reuse, R52, R93 ;  /* 0x00000034205d7223 */ /* 0x048fe2000000005d */
[C---:B------:R-:W-:Y:S01]  /*2160*/  FFMA R62, R32.reuse, R53, R62 ;  /* 0x00000035203e7223 */ /* 0x040fe2000000003e */
[C---:B------:R-:W-:Y:S01]  /*2170*/  FFMA R75, R32.reuse, R54, R75 ;  /* 0x00000036204b7223 */ /* 0x040fe2000000004b */
[----:B------:R-:W-:Y:S01]  /*2180*/  FFMA R32, R32, R55, R42 ;  /* 0x0000003720207223 */ /* 0x000fe2000000002a */
[C---:B------:R-:W-:Y:S01]  /*2190*/  FFMA R95, R12.reuse, R49, R95 ;  /* 0x000000310c5f7223 */ /* 0x040fe2000000005f */
        /* <DEDUP_REMOVED lines=11> */
[C---:B------:R-:W-:Y:S01]  /*2250*/  FFMA R77, R21.reuse, R13, R40 ;  /* 0x0000000d154d7223 */ /* 0x040fe20000000028 */
[C---:B------:R-:W-:Y:S01]  /*2260*/  FFMA R33, R21.reuse, R14, R33 ;  /* 0x0000000e15217223 */ /* 0x040fe20000000021 */
[----:B------:R-:W-:Y:S01]  /*2270*/  FFMA R20, R21, R15, R20 ;  /* 0x0000000f15147223 */ /* 0x000fe20000000014 */
[C---:B-----5:R-:W-:Y:S01]  /*2280*/  FFMA R97, R8.reuse, R52, R41 ;  /* 0x0000003408617223 */ /* 0x060fe20000000029 */
[C---:B------:R-:W-:Y:S01]  /*2290*/  FFMA R46, R8.reuse, R53, R46 ;  /* 0x00000035082e7223 */ /* 0x040fe2000000002e */
[C---:B------:R-:W-:Y:S01]  /*22a0*/  FFMA R21, R8.reuse, R54, R45 ;  /* 0x0000003608157223 */ /* 0x040fe2000000002d */
[----:B------:R-:W-:Y:S01]  /*22b0*/  FFMA R8, R8, R55, R44 ;  /* 0x0000003708087223 */ /* 0x000fe2000000002c */
[C---:B------:R-:W-:Y:S01]  /*22c0*/  FFMA R59, R16.reuse, R52, R59 ;  /* 0x00000034103b7223 */ /* 0x040fe2000000003b */
        /* <DEDUP_REMOVED lines=11> */
[----:B------:R-:W2:Y:S01]  /*2380*/  LDS.128 R40, [R91+0xa00] ;  /* 0x000a00005b287984 */ /* 0x000ea20000000c00 */
        /* <DEDUP_REMOVED lines=8> */
[----:B-1----:R-:W-:-:S02]  /*2410*/  FFMA R29, R24, R54, R47 ;  /* 0x00000036181d7223 */ /* 0x002fc4000000002f */
[----:B------:R-:W0:Y:S01]  /*2420*/  LDS.128 R44, [R91+0xb00] ;  /* 0x000b00005b2c7984 */ /* 0x000e220000000c00 */
[C---:B------:R-:W-:Y:S01]  /*2430*/  FFMA R79, R24.reuse, R52, R79 ;  /* 0x00000034184f7223 */ /* 0x040fe2000000004f */
[C---:B------:R-:W-:Y:S01]  /*2440*/  FFMA R74, R24.reuse, R53, R74 ;  /* 0x00000035184a7223 */ /* 0x040fe2000000004a */
[----:B------:R-:W-:Y:S02]  /*2450*/  FFMA R58, R24, R55, R58 ;  /* 0x00000037183a7223 */ /* 0x000fe4000000003a */
[----:B------:R-:W-:Y:S01]  /*2460*/  FFMA R53, R12, R25, R79 ;  /* 0x000000190c357223 */ /* 0x000fe2000000004f */
[C---:B------:R-:W-:Y:S01]  /*2470*/  FFMA R13, R25.reuse, R13, R74 ;  /* 0x0000000d190d7223 */ /* 0x040fe2000000004a */
[C---:B------:R-:W-:Y:S01]  /*2480*/  FFMA R29, R25.reuse, R14, R29 ;  /* 0x0000000e191d7223 */ /* 0x040fe2000000001d */
[----:B------:R-:W-:Y:S01]  /*2490*/  FFMA R58, R25, R15, R58 ;  /* 0x0000000f193a7223 */ /* 0x000fe2000000003a */
[----:B--2---:R-:W-:Y:S01]  /*24a0*/  FFMA R95, R40, R50, R95 ;  /* 0x00000032285f7223 */ /* 0x004fe2000000005f */
        /* <DEDUP_REMOVED lines=27> */
[CC--:B------:R-:W-:Y:S01]  /*2660*/  FFMA R21, R10.reuse, R42.reuse, R21 ;  /* 0x0000002a0a157223 */ /* 0x0c0fe20000000015 */
[-C--:B------:R-:W-:Y:S01]  /*2670*/  FFMA R8, R10, R43.reuse, R8 ;  /* 0x0000002b0a087223 */ /* 0x080fe20000000008 */
        /* <DEDUP_REMOVED lines=10> */
[C---:B------:R-:W-:Y:S01]  /*2720*/  FFMA R93, R44.reuse, R35, R93 ;  /* 0x000000232c5d7223 */ /* 0x040fe2000000005d */
[C---:B------:R-:W-:Y:S01]  /*2730*/  FFMA R50, R35.reuse, R45, R50 ;  /* 0x0000002d23327223 */ /* 0x040fe20000000032 */
[CC--:B------:R-:W-:Y:S01]  /*2740*/  FFMA R75, R35.reuse, R46.reuse, R75 ;  /* 0x0000002e234b7223 */ /* 0x0c0fe2000000004b */
[----:B------:R-:W-:Y:S02]  /*2750*/  FFMA R68, R35, R47, R32 ;  /* 0x0000002f23447223 */ /* 0x000fe40000000020 */
[----:B------:R-:W3:Y:S01]  /*2760*/  LDS.128 R32, [R92+0x130] ;  /* 0x000130005c207984 */ /* 0x000ee20000000c00 */
[C---:B------:R-:W-:Y:S01]  /*2770*/  FFMA R95, R44.reuse, R51, R95 ;  /* 0x000000332c5f7223 */ /* 0x040fe2000000005f */
[C---:B------:R-:W-:Y:S01]  /*2780*/  FFMA R56, R51.reuse, R45, R56 ;  /* 0x0000002d33387223 */ /* 0x040fe20000000038 */
[CC--:B------:R-:W-:Y:S01]  /*2790*/  FFMA R25, R51.reuse, R46.reuse, R25 ;  /* 0x0000002e33197223 */ /* 0x0c0fe20000000019 */
[----:B------:R-:W-:Y:S01]  /*27a0*/  FFMA R66, R51, R47, R48 ;  /* 0x0000002f33427223 */ /* 0x000fe20000000030 */
[C---:B------:R-:W-:Y:S01]  /*27b0*/  FFMA R64, R23.reuse, R45, R60 ;  /* 0x0000002d17407223 */ /* 0x040fe2000000003c */
[-C--:B------:R-:W-:Y:S01]  /*27c0*/  FFMA R51, R23, R46.reuse, R49 ;  /* 0x0000002e17337223 */ /* 0x080fe20000000031 */
[C---:B------:R-:W-:Y:S01]  /*27d0*/  FFMA R97, R44.reuse, R11, R97 ;  /* 0x0000000b2c617223 */ /* 0x040fe20000000061 */
[C---:B------:R-:W-:Y:S01]  /*27e0*/  FFMA R48, R11.reuse, R45, R22 ;  /* 0x0000002d0b307223 */ /* 0x040fe20000000016 */
[CC--:B------:R-:W-:Y:S01]  /*27f0*/  FFMA R49, R11.reuse, R46.reuse, R21 ;  /* 0x0000002e0b317223 */ /* 0x0c0fe20000000015 */
[----:B------:R-:W-:Y:S01]  /*2800*/  FFMA R60, R11, R47, R8 ;  /* 0x0000002f0b3c7223 */ /* 0x000fe20000000008 */
[----:B------:R-:W-:Y:S01]  /*2810*/  FFMA R59, R44, R19, R59 ;  /* 0x000000132c3b7223 */ /* 0x000fe2000000003b */
[----:B------:R-:W4:Y:S01]  /*2820*/  LDS.128 R8, [R92+0x1b0] ;  /* 0x0001b0005c087984 */ /* 0x000f220000000c00 */
[C---:B------:R-:W-:Y:S01]  /*2830*/  FFMA R62, R19.reuse, R45, R62 ;  /* 0x0000002d133e7223 */ /* 0x040fe2000000003e */
[CC--:B------:R-:W-:Y:S01]  /*2840*/  FFMA R57, R19.reuse, R46.reuse, R57 ;  /* 0x0000002e13397223 */ /* 0x0c0fe20000000039 */
[----:B------:R-:W-:Y:S01]  /*2850*/  FFMA R72, R19, R47, R16 ;  /* 0x0000002f13487223 */ /* 0x000fe20000000010 */
[C---:B------:R-:W-:Y:S01]  /*2860*/  FFMA R74, R31.reuse, R45, R18 ;  /* 0x0000002d1f4a7223 */ /* 0x040fe20000000012 */
[----:B------:R-:W-:-:S02]  /*2870*/  FFMA R69, R31, R46, R17 ;  /* 0x0000002e1f457223 */ /* 0x000fc40000000011 */
[----:B------:R-:W5:Y:S01]  /*2880*/  LDS.128 R16, [R92+0x230] ;  /* 0x000230005c107984 */ /* 0x000f620000000c00 */
[C---:B------:R-:W-:Y:S01]  /*2890*/  FFMA R67, R44.reuse, R23, R67 ;  /* 0x000000172c437223 */ /* 0x040fe20000000043 */
[----:B------:R-:W-:Y:S02]  /*28a0*/  FFMA R70, R23, R47, R20 ;  /* 0x0000002f17467223 */ /* 0x000fe40000000014 */
[----:B------:R-:W5:Y:S01]  /*28b0*/  LDS.128 R20, [R92+0x2b0] ;  /* 0x0002b0005c147984 */ /* 0x000f620000000c00 */
[----:B------:R-:W-:Y:S01]  /*28c0*/  FFMA R63, R44, R31, R63 ;  /* 0x0000001f2c3f7223 */ /* 0x000fe2000000003f */
[----:B------:R-:W-:Y:S01]  /*28d0*/  FFMA R76, R31, R47, R28 ;  /* 0x0000002f1f4c7223 */ /* 0x000fe2000000001c */
[C---:B------:R-:W-:Y:S01]  /*28e0*/  FFMA R78, R27.reuse, R45, R30 ;  /* 0x0000002d1b4e7223 */ /* 0x040fe2000000001e */
[----:B------:R-:W-:Y:S01]  /*28f0*/  FFMA R73, R27, R46, R29 ;  /* 0x0000002e1b497223 */ /* 0x000fe2000000001d */
        /* <DEDUP_REMOVED lines=10> */
[----:B------:R-:W-:Y:S01]  /*29a0*/  FFMA R65, R44, R27, R65 ;  /* 0x0000001b2c417223 */ /* 0x000fe20000000041 */
[----:B------:R-:W-:Y:S01]  /*29b0*/  FFMA R58, R27, R47, R58 ;  /* 0x0000002f1b3a7223 */ /* 0x000fe2000000003a */
[C---:B------:R-:W-:Y:S01]  /*29c0*/  FFMA R13, R41.reuse, R38, R25 ;  /* 0x00000026290d7223 */ /* 0x040fe20000000019 */
[CC--:B------:R-:W-:Y:S01]  /*29d0*/  FFMA R95, R40.reuse, R52.reuse, R95 ;  /* 0x00000034285f7223 */ /* 0x0c0fe2000000005f */
[----:B------:R-:W1:Y:S01]  /*29e0*/  LDS.128 R24, [R92+0x3b0] ;  /* 0x0003b0005c187984 */ /* 0x000e620000000c00 */
[C---:B------:R-:W-:Y:S01]  /*29f0*/  FFMA R56, R40.reuse, R53, R56 ;  /* 0x0000003528387223 */ /* 0x040fe20000000038 */
[----:B------:R-:W-:Y:S01]  /*2a00*/  FFMA R40, R40, R55, R66 ;  /* 0x0000003728287223 */ /* 0x000fe20000000042 */
[C---:B---3--:R-:W-:Y:S01]  /*2a10*/  FFMA R93, R32.reuse, R52, R93 ;  /* 0x00000034205d7223 */ /* 0x048fe2000000005d */
[C---:B------:R-:W-:Y:S01]  /*2a20*/  FFMA R50, R32.reuse, R53, R50 ;  /* 0x0000003520327223 */ /* 0x040fe20000000032 */
[C---:B------:R-:W-:Y:S01]  /*2a30*/  FFMA R75, R32.reuse, R54, R75 ;  /* 0x00000036204b7223 */ /* 0x040fe2000000004b */
[----:B------:R-:W-:Y:S01]  /*2a40*/  FFMA R32, R32, R55, R68 ;  /* 0x0000003720207223 */ /* 0x000fe20000000044 */
[----:B------:R-:W2:Y:S01]  /*2a50*/  LDS.128 R44, [R91+0xe00] ;  /* 0x000e00005b2c7984 */ /* 0x000ea20000000c00 */
        /* <DEDUP_REMOVED lines=9> */
[CC--:B------:R-:W-:Y:S01]  /*2af0*/  FFMA R33, R8.reuse, R54.reuse, R51 ;  /* 0x0000003608217223 */ /* 0x0c0fe20000000033 */
[----:B------:R-:W-:Y:S01]  /*2b00*/  FFMA R8, R8, R55, R70 ;  /* 0x0000003708087223 */ /* 0x000fe20000000046 */
[C---:B-----5:R-:W-:Y:S01]  /*2b10*/  FFMA R48, R16.reuse, R53, R48 ;  /* 0x0000003510307223 */ /* 0x060fe20000000030 */
[----:B------:R-:W-:Y:S01]  /*2b20*/  FFMA R49, R16, R54, R49 ;  /* 0x0000003610317223 */ /* 0x000fe20000000031 */
[----:B------:R-:W-:Y:S01]  /*2b30*/  FFMA R67, R36, R9, R67 ;  /* 0x0000000924437223 */ /* 0x000fe20000000043 */
[C---:B------:R-:W-:Y:S01]  /*2b40*/  FFMA R99, R9.reuse, R37, R64 ;  /* 0x0000002509637223 */ /* 0x040fe20000000040 */
[CC--:B------:R-:W-:Y:S01]  /*2b50*/  FFMA R33, R9.reuse, R38.reuse, R33 ;  /* 0x0000002609217223 */ /* 0x0c0fe20000000021 */
[----:B------:R-:W-:Y:S01]  /*2b60*/  FFMA R8, R9, R39, R8 ;  /* 0x0000002709087223 */ /* 0x000fe20000000008 */
[C---:B------:R-:W-:Y:S01]  /*2b70*/  FFMA R9, R17.reuse, R37, R48 ;  /* 0x0000002511097223 */ /* 0x040fe20000000030 */
[----:B------:R-:W-:-:S02]  /*2b80*/  FFMA R101, R17, R38, R49 ;  /* 0x0000002611657223 */ /* 0x000fc40000000031 */
[----:B------:R-:W3:Y:S01]  /*2b90*/  LDS.128 R48, [R91+0xf00] ;  /* 0x000f00005b307984 */ /* 0x000ee20000000c00 */
[C---:B------:R-:W-:Y:S01]  /*2ba0*/  FFMA R97, R16.reuse, R52, R97 ;  /* 0x0000003410617223 */ /* 0x040fe20000000061 */
[----:B------:R-:W-:Y:S01]  /*2bb0*/  FFMA R16, R16, R55, R60 ;  /* 0x0000003710107223 */ /* 0x000fe2000000003c */
[C---:B------:R-:W-:Y:S01]  /*2bc0*/  FFMA R62, R20.reuse, R53, R62 ;  /* 0x00000035143e7223 */ /* 0x040fe2000000003e */
[----:B------:R-:W-:Y:S01]  /*2bd0*/  FFMA R57, R20, R54, R57 ;  /* 0x0000003614397223 */ /* 0x000fe20000000039 */
[----:B------:R-:W-:Y:S01]  /*2be0*/  FFMA R97, R36, R17, R97 ;  /* 0x0000001124617223 */ /* 0x000fe20000000061 */
[----:B------:R-:W-:Y:S01]  /*2bf0*/  FFMA R16, R17, R39, R16 ;  /* 0x0000002711107223 */ /* 0x000fe20000000010 */
[C---:B------:R-:W-:Y:S01]  /*2c00*/  FFMA R17, R20.reuse, R52, R59 ;  /* 0x0000003414117223 */ /* 0x040fe2000000003b */
[----:B------:R-:W-:Y:S01]  /*2c10*/  FFMA R20, R20, R55, R72 ;  /* 0x0000003714147223 */ /* 0x000fe20000000048 */
[C---:B------:R-:W-:Y:S01]  /*2c20*/  FFMA R59, R21.reuse, R37, R62 ;  /* 0x00000025153b7223 */ /* 0x040fe2000000003e */
[C---:B------:R-:W-:Y:S01]  /*2c30*/  FFMA R57, R21.reuse, R38, R57 ;  /* 0x0000002615397223 */ /* 0x040fe20000000039 */
[----:B------:R-:W-:Y:S01]  /*2c40*/  FFMA R17, R36, R21, R17 ;  /* 0x0000001524117223 */ /* 0x000fe20000000011 */
        /* <DEDUP_REMOVED lines=21> */
[-C--:B------:R-:W-:Y:S01]  /*2da0*/  FFMA R42, R34, R45.reuse, R41 ;  /* 0x0000002d222a7223 */ /* 0x080fe20000000029 */
        /* <DEDUP_REMOVED lines=22> */
[----:B------:R-:W-:Y:S01]  /*2f10*/  LDS.128 R52, [R92+0x40] ;  /* 0x000040005c347984 */ /* 0x000fe20000000c00 */
[C---:B------:R-:W-:Y:S01]  /*2f20*/  FFMA R29, R26.reuse, R46, R29 ;  /* 0x0000002e1a1d7223 */ /* 0x040fe2000000001d */
[----:B------:R-:W-:-:S02]  /*2f30*/  FFMA R58, R26, R47, R58 ;  /* 0x0000002f1a3a7223 */ /* 0x000fc4000000003a */
[----:B------:R-:W0:Y:S01]  /*2f40*/  LDS.128 R36, [R91+0x1000] ;  /* 0x001000005b247984 */ /* 0x000e220000000c00 */
[----:B------:R-:W-:Y:S01]  /*2f50*/  FFMA R93, R44, R34, R93 ;  /* 0x000000222c5d7223 */ /* 0x000fe2000000005d */
[C---:B------:R-:W-:Y:S01]  /*2f60*/  FFMA R75, R34.reuse, R46, R75 ;  /* 0x0000002e224b7223 */ /* 0x040fe2000000004b */
[----:B------:R-:W-:Y:S01]  /*2f70*/  FFMA R32, R34, R47, R32 ;  /* 0x0000002f22207223 */ /* 0x000fe20000000020 */
[C---:B---3--:R-:W-:Y:S01]  /*2f80*/  FFMA R71, R48.reuse, R15, R71 ;  /* 0x0000000f30477223 */ /* 0x048fe20000000047 */
[C---:B------:R-:W-:Y:S01]  /*2f90*/  FFMA R24, R15.reuse, R49, R24 ;  /* 0x000000310f187223 */ /* 0x040fe20000000018 */
[CC--:B------:R-:W-:Y:S01]  /*2fa0*/  FFMA R77, R15.reuse, R50.reuse, R77 ;  /* 0x000000320f4d7223 */ /* 0x0c0fe2000000004d */
[----:B------:R-:W-:Y:S01]  /*2fb0*/  FFMA R26, R15, R51, R12 ;  /* 0x000000330f1a7223 */ /* 0x000fe2000000000c */
[----:B------:R-:W1:Y:S04]  /*2fc0*/  LDS.128 R44, [R92+0xc0] ;  /* 0x0000c0005c2c7984 */ /* 0x000e680000000c00 */
[----:B------:R-:W2:Y:S01]  /*2fd0*/  LDS.128 R12, [R91+0x1100] ;  /* 0x001100005b0c7984 */ /* 0x000ea20000000c00 */
[C---:B------:R-:W-:Y:S01]  /*2fe0*/  FFMA R95, R48.reuse, R43, R95 ;  /* 0x0000002b305f7223 */ /* 0x040fe2000000005f */
[C---:B------:R-:W-:Y:S01]  /*2ff0*/  FFMA R56, R43.reuse, R49, R56 ;  /* 0x000000312b387223 */ /* 0x040fe20000000038 */
[CC--:B------:R-:W-:Y:S01]  /*3000*/  FFMA R25, R43.reuse, R50.reuse, R25 ;  /* 0x000000322b197223 */ /* 0x0c0fe20000000019 */
[----:B------:R-:W-:Y:S01]  /*3010*/  FFMA R64, R43, R51, R40 ;  /* 0x000000332b407223 */ /* 0x000fe20000000028 */
[C---:B------:R-:W-:Y:S01]  /*3020*/  FFMA R93, R48.reuse, R35, R93 ;  /* 0x00000023305d7223 */ /* 0x040fe2000000005d */
[C---:B------:R-:W-:Y:S01]  /*3030*/  FFMA R42, R35.reuse, R49, R42 ;  /* 0x00000031232a7223 */ /* 0x040fe2000000002a */
[CC--:B------:R-:W-:Y:S01]  /*3040*/  FFMA R75, R35.reuse, R50.reuse, R75 ;  /* 0x00000032234b7223 */ /* 0x0c0fe2000000004b */
[----:B------:R-:W-:Y:S01]  /*3050*/  FFMA R68, R35, R51, R32 ;  /* 0x0000003323447223 */ /* 0x000fe20000000020 */
[C---:B------:R-:W-:Y:S01]  /*3060*/  FFMA R67, R48.reuse, R11, R67 ;  /* 0x0000000b30437223 */ /* 0x040fe20000000043 */
[----:B------:R-:W3:Y:S01]  /*3070*/  LDS.128 R32, [R92+0x140] ;  /* 0x000140005c207984 */ /* 0x000ee20000000c00 */
[C---:B------:R-:W-:Y:S01]  /*3080*/  FFMA R62, R11.reuse, R49, R60 ;  /* 0x000000310b3e7223 */ /* 0x040fe2000000003c */
[CC--:B------:R-:W-:Y:S01]  /*3090*/  FFMA R43, R11.reuse, R50.reuse, R41 ;  /* 0x000000320b2b7223 */ /* 0x0c0fe20000000029 */
[----:B------:R-:W-:Y:S01]  /*30a0*/  FFMA R70, R11, R51, R8 ;  /* 0x000000330b467223 */ /* 0x000fe20000000008 */
[----:B------:R-:W-:Y:S01]  /*30b0*/  FFMA R40, R19, R49, R10 ;  /* 0x0000003113287223 */ /* 0x000fe2000000000a */
[C---:B------:R-:W-:Y:S01]  /*30c0*/  FFMA R97, R48.reuse, R19, R97 ;  /* 0x0000001330617223 */ /* 0x040fe20000000061 */
[----:B------:R-:W4:Y:S01]  /*30d0*/  LDS.128 R8, [R92+0x1c0] ;  /* 0x0001c0005c087984 */ /* 0x000f220000000c00 */
[C---:B------:R-:W-:Y:S01]  /*30e0*/  FFMA R41, R48.reuse, R23, R17 ;  /* 0x0000001730297223 */ /* 0x040fe20000000011 */
[C---:B------:R-:W-:Y:S01]  /*30f0*/  FFMA R63, R48.reuse, R31, R63 ;  /* 0x0000001f303f7223 */ /* 0x040fe2000000003f */
[----:B------:R-:W-:Y:S01]  /*3100*/  FFMA R69, R48, R27, R59 ;  /* 0x0000001b30457223 */ /* 0x000fe2000000003b */
[-C--:B------:R-:W-:Y:S01]  /*3110*/  FFMA R66, R23, R49.reuse, R16 ;  /* 0x0000003117427223 */ /* 0x080fe20000000010 */
[-C--:B------:R-:W-:Y:S01]  /*3120*/  FFMA R74, R31, R49.reuse, R22 ;  /* 0x000000311f4a7223 */ /* 0x080fe20000000016 */
[----:B------:R-:W-:Y:S01]  /*3130*/  FFMA R48, R27, R49, R30 ;  /* 0x000000311b307223 */ /* 0x000fe2000000001e */
[-C--:B------:R-:W-:Y:S01]  /*3140*/  FFMA R101, R19, R50.reuse, R101 ;  /* 0x0000003213657223 */ /* 0x080fe20000000065 */
[-C--:B------:R-:W-:Y:S01]  /*3150*/  FFMA R61, R23, R50.reuse, R57 ;  /* 0x00000032173d7223 */ /* 0x080fe20000000039 */
[-C--:B------:R-:W-:Y:S01]  /*3160*/  FFMA R65, R31, R50.reuse, R21 ;  /* 0x000000321f417223 */ /* 0x080fe20000000015 */
[----:B------:R-:W-:Y:S01]  /*3170*/  FFMA R49, R27, R50, R29 ;  /* 0x000000321b317223 */ /* 0x000fe2000000001d */
[C---:B0-----:R-:W-:Y:S01]  /*3180*/  FFMA R71, R52.reuse, R36, R71 ;  /* 0x0000002434477223 */ /* 0x041fe20000000047 */
[C---:B------:R-:W-:Y:S01]  /*3190*/  FFMA R24, R52.reuse, R37, R24 ;  /* 0x0000002534187223 */ /* 0x040fe20000000018 */
[C---:B------:R-:W-:Y:S01]  /*31a0*/  FFMA R26, R52.reuse, R39, R26 ;  /* 0x00000027341a7223 */ /* 0x040fe2000000001a */
[-C--:B------:R-:W-:Y:S01]  /*31b0*/  FFMA R60, R19, R51.reuse, R18 ;  /* 0x00000033133c7223 */ /* 0x080fe20000000012 */
[-C--:B------:R-:W-:Y:S01]  /*31c0*/  FFMA R72, R23, R51.reuse, R20 ;  /* 0x0000003317487223 */ /* 0x080fe20000000014 */
[-C--:B------:R-:W-:Y:S01]  /*31d0*/  FFMA R76, R31, R51.reuse, R28 ;  /* 0x000000331f4c7223 */ /* 0x080fe2000000001c */
[----:B------:R-:W-:Y:S01]  /*31e0*/  FFMA R50, R27, R51, R58 ;  /* 0x000000331b327223 */ /* 0x000fe2000000003a */
[----:B------:R-:W-:Y:S01]  /*31f0*/  FFMA R51, R52, R38, R77 ;  /* 0x0000002634337223 */ /* 0x000fe2000000004d */
[----:B------:R-:W0:Y:S01]  /*3200*/  LDS.128 R16, [R92+0x240] ;  /* 0x000240005c107984 */ /* 0x000e220000000c00 */
[C---:B-1----:R-:W-:Y:S01]  /*3210*/  FFMA R79, R44.reuse, R36, R95 ;  /* 0x000000242c4f7223 */ /* 0x042fe2000000005f */
[C---:B------:R-:W-:Y:S01]  /*3220*/  FFMA R56, R44.reuse, R37, R56 ;  /* 0x000000252c387223 */ /* 0x040fe20000000038 */
[C---:B------:R-:W-:Y:S01]  /*3230*/  FFMA R21, R44.reuse, R38, R25 ;  /* 0x000000262c157223 */ /* 0x040fe20000000019 */
[----:B------:R-:W-:Y:S01]  /*3240*/  FFMA R52, R44, R39, R64 ;  /* 0x000000272c347223 */ /* 0x000fe20000000040 */
[----:B--2---:R-:W-:Y:S01]  /*3250*/  FFMA R73, R12, R53, R71 ;  /* 0x000000350c497223 */ /* 0x004fe20000000047 */
[C---:B------:R-:W-:Y:S01]  /*3260*/  FFMA R71, R53.reuse, R13, R24 ;  /* 0x0000000d35477223 */ /* 0x040fe20000000018 */
[C---:B------:R-:W-:Y:S01]  /*3270*/  FFMA R44, R53.reuse, R15, R26 ;  /* 0x0000000f352c7223 */ /* 0x040fe2000000001a */
[----:B------:R-:W-:Y:S04]  /*3280*/  LDS.128 R28, [R92+0x3c0] ;  /* 0x0003c0005c1c7984 */ /* 0x000fe80000000c00 */
[----:B------:R-:W1:Y:S01]  /*3290*/  LDS.128 R24, [R92+0x2c0] ;  /* 0x0002c0005c187984 */ /* 0x000e620000000c00 */
[-C--:B------:R-:W-:Y:S01]  /*32a0*/  FFMA R51, R53, R14.reuse, R51 ;  /* 0x0000000e35337223 */ /* 0x080fe20000000033 */
[----:B------:R-:W-:-:S02]  /*32b0*/  FFMA R53, R45, R14, R21 ;  /* 0x0000000e2d357223 */ /* 0x000fc40000000015 */
[----:B------:R-:W2:Y:S01]  /*32c0*/  LDS.128 R20, [R92+0x340] ;  /* 0x000340005c147984 */ /* 0x000ea20000000c00 */
[C---:B---3--:R-:W-:Y:S01]  /*32d0*/  FFMA R93, R32.reuse, R36, R93 ;  /* 0x00000024205d7223 */ /* 0x048fe2000000005d */
[C---:B------:R-:W-:Y:S01]  /*32e0*/  FFMA R42, R32.reuse, R37, R42 ;  /* 0x00000025202a7223 */ /* 0x040fe2000000002a */
[C---:B------:R-:W-:Y:S01]  /*32f0*/  FFMA R75, R32.reuse, R38, R75 ;  /* 0x00000026204b7223 */ /* 0x040fe2000000004b */
[----:B------:R-:W-:Y:S01]  /*3300*/  FFMA R32, R32, R39, R68 ;  /* 0x0000002720207223 */ /* 0x000fe20000000044 */
[C---:B----4-:R-:W-:Y:S01]  /*3310*/  FFMA R67, R8.reuse, R36, R67 ;  /* 0x0000002408437223 */ /* 0x050fe20000000043 */
[C---:B------:R-:W-:Y:S01]  /*3320*/  FFMA R62, R8.reuse, R37, R62 ;  /* 0x00000025083e7223 */ /* 0x040fe2000000003e */
[C---:B------:R-:W-:Y:S01]  /*3330*/  FFMA R43, R8.reuse, R38, R43 ;  /* 0x00000026082b7223 */ /* 0x040fe2000000002b */
[C---:B------:R-:W-:Y:S01]  /*3340*/  FFMA R77, R45.reuse, R13, R56 ;  /* 0x0000000d2d4d7223 */ /* 0x040fe20000000038 */
[----:B------:R-:W-:Y:S01]  /*3350*/  FFMA R8, R8, R39, R70 ;  /* 0x0000002708087223 */ /* 0x000fe20000000046 */
[----:B------:R-:W3:Y:S01]  /*3360*/  LDS.128 R56, [R91+0x1200] ;  /* 0x001200005b387984 */ /* 0x000ee20000000c00 */
        /* <DEDUP_REMOVED lines=19> */
[----:B------:R-:W-:-:S03]  /*34a0*/  FFMA R17, R24, R38, R61 ;  /* 0x0000002618117223 */ /* 0x000fc6000000003d */
[----:B------:R-:W-:Y:S02]  /*34b0*/  FFMA R61, R12, R25, R41 ;  /* 0x000000190c3d7223 */ /* 0x000fe40000000029 */
[----:B------:R-:W0:Y:S01]  /*34c0*/  LDS.128 R40, [R91+0x1300] ;  /* 0x001300005b287984 */ /* 0x000e220000000c00 */
[C---:B------:R-:W-:Y:S01]  /*34d0*/  FFMA R66, R24.reuse, R37, R66 ;  /* 0x0000002518427223 */ /* 0x040fe20000000042 */
[----:B------:R-:W-:Y:S01]  /*34e0*/  FFMA R24, R24, R39, R72 ;  /* 0x0000002718187223 */ /* 0x000fe20000000048 */
[C---:B--2---:R-:W-:Y:S01]  /*34f0*/  FFMA R63, R20.reuse, R36, R63 ;  /* 0x00000024143f7223 */ /* 0x044fe2000000003f */
[C---:B------:R-:W-:Y:S01]  /*3500*/  FFMA R74, R20.reuse, R37, R74 ;  /* 0x00000025144a7223 */ /* 0x040fe2000000004a */
[C---:B------:R-:W-:Y:S01]  /*3510*/  FFMA R65, R20.reuse, R38, R65 ;  /* 0x0000002614417223 */ /* 0x040fe20000000041 */
        /* <DEDUP_REMOVED lines=10> */
[C---:B------:R-:W-:Y:S01]  /*35c0*/  FFMA R21, R28.reuse, R38, R49 ;  /* 0x000000261c157223 */ /* 0x040fe20000000031 */
[----:B------:R-:W-:Y:S01]  /*35d0*/  FFMA R36, R28, R39, R50 ;  /* 0x000000271c247223 */ /* 0x000fe20000000032 */
        /* <DEDUP_REMOVED lines=36> */
[----:B------:R-:W-:Y:S01]  /*3820*/  LDS.128 R12, [R92+0x50] ;  /* 0x000050005c0c7984 */ /* 0x000fe20000000c00 */
[C---:B0-----:R-:W-:Y:S01]  /*3830*/  FFMA R73, R40.reuse, R55, R73 ;  /* 0x0000003728497223 */ /* 0x041fe20000000049 */
[C---:B------:R-:W-:Y:S01]  /*3840*/  FFMA R28, R55.reuse, R41, R28 ;  /* 0x00000029371c7223 */ /* 0x040fe2000000001c */
[CC--:B------:R-:W-:Y:S01]  /*3850*/  FFMA R29, R55.reuse, R42.reuse, R29 ;  /* 0x0000002a371d7223 */ /* 0x0c0fe2000000001d */
[----:B------:R-:W0:Y:S01]  /*3860*/  LDS.128 R48, [R91+0x1400] ;  /* 0x001400005b307984 */ /* 0x000e220000000c00 */
[----:B------:R-:W-:Y:S01]  /*3870*/  FFMA R58, R55, R43, R44 ;  /* 0x0000002b373a7223 */ /* 0x000fe2000000002c */
[C---:B------:R-:W-:Y:S01]  /*3880*/  FFMA R79, R40.reuse, R47, R79 ;  /* 0x0000002f284f7223 */ /* 0x040fe2000000004f */
[C---:B------:R-:W-:Y:S01]  /*3890*/  FFMA R54, R47.reuse, R41, R54 ;  /* 0x000000292f367223 */ /* 0x040fe20000000036 */
[----:B------:R-:W1:Y:S01]  /*38a0*/  LDS.128 R36, [R92+0xd0] ;  /* 0x0000d0005c247984 */ /* 0x000e620000000c00 */
[CC--:B------:R-:W-:Y:S01]  /*38b0*/  FFMA R53, R47.reuse, R42.reuse, R53 ;  /* 0x0000002a2f357223 */ /* 0x0c0fe20000000035 */
        /* <DEDUP_REMOVED lines=8> */
[CC--:B------:R-:W-:Y:S01]  /*3940*/  FFMA R55, R19.reuse, R42.reuse, R9 ;  /* 0x0000002a13377223 */ /* 0x0c0fe20000000009 */
[----:B------:R-:W-:Y:S01]  /*3950*/  FFMA R68, R19, R43, R16 ;  /* 0x0000002b13447223 */ /* 0x000fe20000000010 */
[C---:B------:R-:W-:Y:S01]  /*3960*/  FFMA R70, R27.reuse, R41, R18 ;  /* 0x000000291b467223 */ /* 0x040fe20000000012 */
[-C--:B------:R-:W-:Y:S01]  /*3970*/  FFMA R57, R27, R42.reuse, R17 ;  /* 0x0000002a1b397223 */ /* 0x080fe20000000011 */
[----:B------:R-:W2:Y:S01]  /*3980*/  LDS.128 R44, [R92+0x150] ;  /* 0x000150005c2c7984 */ /* 0x000ea20000000c00 */
[C---:B------:R-:W-:Y:S01]  /*3990*/  FFMA R67, R40.reuse, R11, R67 ;  /* 0x0000000b28437223 */ /* 0x040fe20000000043 */
[CC--:B------:R-:W-:Y:S01]  /*39a0*/  FFMA R95, R11.reuse, R42.reuse, R95 ;  /* 0x0000002a0b5f7223 */ /* 0x0c0fe2000000005f */
[----:B------:R-:W-:Y:S01]  /*39b0*/  FFMA R64, R11, R43, R8 ;  /* 0x0000002b0b407223 */ /* 0x000fe20000000008 */
[C---:B------:R-:W-:Y:S01]  /*39c0*/  FFMA R61, R40.reuse, R27, R61 ;  /* 0x0000001b283d7223 */ /* 0x040fe2000000003d */
[----:B------:R-:W-:Y:S01]  /*39d0*/  FFMA R72, R27, R43, R24 ;  /* 0x0000002b1b487223 */ /* 0x000fe20000000018 */
[C---:B------:R-:W-:Y:S01]  /*39e0*/  FFMA R63, R40.reuse, R23, R63 ;  /* 0x00000017283f7223 */ /* 0x040fe2000000003f */
[C---:B------:R-:W-:Y:S01]  /*39f0*/  FFMA R74, R23.reuse, R41, R26 ;  /* 0x00000029174a7223 */ /* 0x040fe2000000001a */
[CC--:B------:R-:W-:Y:S01]  /*3a00*/  FFMA R65, R23.reuse, R42.reuse, R65 ;  /* 0x0000002a17417223 */ /* 0x0c0fe20000000041 */
[----:B------:R-:W-:Y:S01]  /*3a10*/  FFMA R76, R23, R43, R22 ;  /* 0x0000002b174c7223 */ /* 0x000fe20000000016 */
[----:B------:R-:W3:Y:S01]  /*3a20*/  LDS.128 R16, [R92+0x1d0] ;  /* 0x0001d0005c107984 */ /* 0x000ee20000000c00 */
[----:B------:R-:W-:Y:S01]  /*3a30*/  FFMA R59, R40, R31, R25 ;  /* 0x0000001f283b7223 */ /* 0x000fe20000000019 */
[C---:B------:R-:W-:Y:S01]  /*3a40*/  FFMA R78, R31.reuse, R41, R20 ;  /* 0x000000291f4e7223 */ /* 0x040fe20000000014 */
[C---:B------:R-:W-:Y:S01]  /*3a50*/  FFMA R69, R31.reuse, R42, R21 ;  /* 0x0000002a1f457223 */ /* 0x040fe20000000015 */
[----:B------:R-:W-:Y:S01]  /*3a60*/  FFMA R94, R31, R43, R30 ;  /* 0x0000002b1f5e7223 */ /* 0x000fe2000000001e */
[----:B------:R-:W4:Y:S04]  /*3a70*/  LDS.128 R32, [R92+0x2d0] ;  /* 0x0002d0005c207984 */ /* 0x000f280000000c00 */
[----:B------:R-:W5:Y:S04]  /*3a80*/  LDS.128 R20, [R92+0x250] ;  /* 0x000250005c147984 */ /* 0x000f680000000c00 */
[----:B------:R-:W5:Y:S04]  /*3a90*/  LDS.128 R40, [R92+0x350] ;  /* 0x000350005c287984 */ /* 0x000f680000000c00 */
[----:B------:R-:W5:Y:S04]  /*3aa0*/  LDS.128 R24, [R92+0x3d0] ;  /* 0x0003d0005c187984 */ /* 0x000f680000000c00 */
[----:B------:R-:W5:Y:S01]  /*3ab0*/  LDS.128 R8, [R91+0x1500] ;  /* 0x001500005b087984 */ /* 0x000f620000000c00 */
[C---:B0-----:R-:W-:Y:S01]  /*3ac0*/  FFMA R73, R12.reuse, R48, R73 ;  /* 0x000000300c497223 */ /* 0x041fe20000000049 */
        /* <DEDUP_REMOVED lines=9> */
[CC--:B------:R-:W-:Y:S01]  /*3b60*/  FFMA R75, R44.reuse, R50.reuse, R75 ;  /* 0x000000322c4b7223 */ /* 0x0c0fe2000000004b */
[----:B------:R-:W-:Y:S01]  /*3b70*/  FFMA R62, R44, R51, R62 ;  /* 0x000000332c3e7223 */ /* 0x000fe2000000003e */
[----:B------:R-:W0:Y:S01]  /*3b80*/  LDS.128 R28, [R91+0x1600] ;  /* 0x001600005b1c7984 */ /* 0x000e220000000c00 */
[C---:B---3--:R-:W-:Y:S01]  /*3b90*/  FFMA R56, R16.reuse, R49, R56 ;  /* 0x0000003110387223 */ /* 0x048fe20000000038 */
[----:B------:R-:W-:Y:S01]  /*3ba0*/  FFMA R64, R16, R51, R64 ;  /* 0x0000003310407223 */ /* 0x000fe20000000040 */
[C---:B----4-:R-:W-:Y:S01]  /*3bb0*/  FFMA R57, R32.reuse, R50, R57 ;  /* 0x0000003220397223 */ /* 0x050fe20000000039 */
[-C--:B------:R-:W-:Y:S01]  /*3bc0*/  FFMA R70, R32, R49.reuse, R70 ;  /* 0x0000003120467223 */ /* 0x080fe20000000046 */
[C---:B-----5:R-:W-:Y:S01]  /*3bd0*/  FFMA R66, R20.reuse, R49, R66 ;  /* 0x0000003114427223 */ /* 0x060fe20000000042 */
[----:B------:R-:W-:Y:S01]  /*3be0*/  FFMA R68, R20, R51, R68 ;  /* 0x0000003314447223 */ /* 0x000fe20000000044 */
[----:B------:R-:W-:Y:S01]  /*3bf0*/  FFMA R74, R40, R49, R74 ;  /* 0x00000031284a7223 */ /* 0x000fe2000000004a */
[----:B------:R-:W-:Y:S01]  /*3c00*/  FFMA R72, R32, R51, R72 ;  /* 0x0000003320487223 */ /* 0x000fe20000000048 */
[----:B------:R-:W-:Y:S01]  /*3c10*/  FFMA R78, R24, R49, R78 ;  /* 0x00000031184e7223 */ /* 0x000fe2000000004e */
[-C--:B------:R-:W-:Y:S01]  /*3c20*/  FFMA R76, R40, R51.reuse, R76 ;  /* 0x00000033284c7223 */ /* 0x080fe2000000004c */
[----:B------:R-:W-:Y:S01]  /*3c30*/  FFMA R94, R24, R51, R94 ;  /* 0x00000033185e7223 */ /* 0x000fe2000000005e */
        /* <DEDUP_REMOVED lines=12> */
[----:B------:R-:W-:Y:S01]  /*3d00*/  FFMA R77, R24, R48, R59 ;  /* 0x00000030184d7223 */ /* 0x000fe2000000003b */
[----:B------:R-:W-:Y:S01]  /*3d10*/  FFMA R45, R17, R9, R56 ;  /* 0x00000009112d7223 */ /* 0x000fe20000000038 */
[----:B------:R-:W-:-:S02]  /*3d20*/  FFMA R51, R33, R10, R57 ;  /* 0x0000000a21337223 */ /* 0x000fc40000000039 */
[----:B------:R-:W1:Y:S01]  /*3d30*/  LDS.128 R56, [R91+0x1700] ;  /* 0x001700005b387984 */ /* 0x000e620000000c00 */
        /* <DEDUP_REMOVED lines=17> */
[----:B------:R-:W-:Y:S01]  /*3e50*/  FFMA R72, R33, R11, R72 ;  /* 0x0000000b21487223 */ /* 0x000fe20000000048 */
[-C--:B------:R-:W-:Y:S01]  /*3e60*/  FFMA R33, R41, R9.reuse, R74 ;  /* 0x0000000929217223 */ /* 0x080fe2000000004a */
[----:B------:R-:W-:Y:S01]  /*3e70*/  FFMA R9, R25, R9, R78 ;  /* 0x0000000919097223 */ /* 0x000fe2000000004e */
[C---:B------:R-:W-:Y:S01]  /*3e80*/  FFMA R63, R8.reuse, R41, R63 ;  /* 0x00000029083f7223 */ /* 0x040fe2000000003f */
[CC--:B------:R-:W-:Y:S01]  /*3e90*/  FFMA R65, R41.reuse, R10.reuse, R65 ;  /* 0x0000000a29417223 */ /* 0x0c0fe20000000041 */
[----:B------:R-:W-:Y:S01]  /*3ea0*/  FFMA R76, R41, R11, R76 ;  /* 0x0000000b294c7223 */ /* 0x000fe2000000004c */
[----:B------:R-:W-:Y:S01]  /*3eb0*/  FFMA R77, R8, R25, R77 ;  /* 0x00000019084d7223 */ /* 0x000fe2000000004d */
[C---:B------:R-:W-:Y:S01]  /*3ec0*/  FFMA R69, R25.reuse, R10, R69 ;  /* 0x0000000a19457223 */ /* 0x040fe20000000045 */
[----:B------:R-:W-:Y:S01]  /*3ed0*/  FFMA R94, R25, R11, R94 ;  /* 0x0000000b195e7223 */ /* 0x000fe2000000005e */
[----:B0-----:R-:W-:Y:S01]  /*3ee0*/  FFMA R53, R38, R30, R53 ;  /* 0x0000001e26357223 */ /* 0x001fe20000000035 */
        /* <DEDUP_REMOVED lines=32> */
[----:B-1----:R-:W-:-:S03]  /*40f0*/  FFMA R21, R39, R58, R53 ;  /* 0x0000003a27157223 */ /* 0x002fc60000000035 */
[----:B------:R-:W0:Y:S04]  /*4100*/  LDS.128 R28, [R92+0xe0] ;  /* 0x0000e0005c1c7984 */ /* 0x000e280000000c00 */
        /* <DEDUP_REMOVED lines=10> */
[----:B------:R-:W3:Y:S04]  /*41b0*/  LDS.128 R32, [R92+0x1e0] ;  /* 0x0001e0005c207984 */ /* 0x000ee80000000c00 */
[----:B------:R-:W4:Y:S01]  /*41c0*/  LDS.128 R40, [R92+0x260] ;  /* 0x000260005c287984 */ /* 0x000f220000000c00 */
        /* <DEDUP_REMOVED lines=8> */
[C---:B------:R-:W-:Y:S01]  /*4250*/  FFMA R93, R56.reuse, R47, R93 ;  /* 0x0000002f385d7223 */ /* 0x040fe2000000005d */
[CC--:B------:R-:W-:Y:S01]  /*4260*/  FFMA R75, R47.reuse, R58.reuse, R75 ;  /* 0x0000003a2f4b7223 */ /* 0x0c0fe2000000004b */
[----:B------:R-:W-:Y:S01]  /*4270*/  FFMA R62, R47, R59, R62 ;  /* 0x0000003b2f3e7223 */ /* 0x000fe2000000003e */
[C---:B------:R-:W-:Y:S01]  /*4280*/  FFMA R67, R56.reuse, R19, R67 ;  /* 0x0000001338437223 */ /* 0x040fe20000000043 */
[C---:B------:R-:W-:Y:S01]  /*4290*/  FFMA R99, R56.reuse, R23, R99 ;  /* 0x0000001738637223 */ /* 0x040fe20000000063 */
        /* <DEDUP_REMOVED lines=8> */
[----:B-1----:R-:W-:Y:S01]  /*4320*/  FFMA R28, R52, R9, R20 ;  /* 0x00000009341c7223 */ /* 0x002fe20000000014 */
[-C--:B------:R-:W-:Y:S01]  /*4330*/  FFMA R95, R19, R58.reuse, R95 ;  /* 0x0000003a135f7223 */ /* 0x080fe2000000005f */
[C---:B------:R-:W-:Y:S01]  /*4340*/  FFMA R56, R27.reuse, R57, R36 ;  /* 0x000000391b387223 */ /* 0x040fe20000000024 */
[----:B------:R-:W-:Y:S01]  /*4350*/  FFMA R69, R27, R58, R69 ;  /* 0x0000003a1b457223 */ /* 0x000fe20000000045 */
[----:B------:R-:W0:Y:S01]  /*4360*/  LDS.128 R20, [R91+0x1900] ;  /* 0x001900005b147984 */ /* 0x000e220000000c00 */
[C---:B--2---:R-:W-:Y:S01]  /*4370*/  FFMA R73, R48.reuse, R8, R73 ;  /* 0x0000000830497223 */ /* 0x044fe20000000049 */
[C---:B------:R-:W-:Y:S01]  /*4380*/  FFMA R58, R48.reuse, R9, R16 ;  /* 0x00000009303a7223 */ /* 0x040fe20000000010 */
[C---:B------:R-:W-:Y:S01]  /*4390*/  FFMA R71, R48.reuse, R10, R71 ;  /* 0x0000000a30477223 */ /* 0x040fe20000000047 */
[----:B------:R-:W1:Y:S01]  /*43a0*/  LDS.128 R36, [R92+0x2e0] ;  /* 0x0002e0005c247984 */ /* 0x000e620000000c00 */
[C---:B------:R-:W-:Y:S01]  /*43b0*/  FFMA R24, R19.reuse, R57, R24 ;  /* 0x0000003913187223 */ /* 0x040fe20000000018 */
[----:B------:R-:W-:Y:S01]  /*43c0*/  FFMA R64, R19, R59, R64 ;  /* 0x0000003b13407223 */ /* 0x000fe20000000040 */
[-C--:B------:R-:W-:Y:S01]  /*43d0*/  FFMA R48, R48, R11.reuse, R12 ;  /* 0x0000000b30307223 */ /* 0x080fe2000000000c */
[----:B------:R-:W-:Y:S04]  /*43e0*/  LDS.128 R16, [R92+0x3e0] ;  /* 0x0003e0005c107984 */ /* 0x000fe80000000c00 */
[----:B------:R-:W2:Y:S01]  /*43f0*/  LDS.128 R12, [R92+0x360] ;  /* 0x000360005c0c7984 */ /* 0x000ea20000000c00 */
[C---:B------:R-:W-:Y:S01]  /*4400*/  FFMA R93, R52.reuse, R8, R93 ;  /* 0x00000008345d7223 */ /* 0x040fe2000000005d */
[CC--:B------:R-:W-:Y:S01]  /*4410*/  FFMA R75, R52.reuse, R10.reuse, R75 ;  /* 0x0000000a344b7223 */ /* 0x0c0fe2000000004b */
[----:B------:R-:W-:Y:S01]  /*4420*/  FFMA R62, R52, R11, R62 ;  /* 0x0000000b343e7223 */ /* 0x000fe2000000003e */
[----:B------:R-:W-:Y:S01]  /*4430*/  FFMA R94, R27, R59, R94 ;  /* 0x0000003b1b5e7223 */ /* 0x000fe2000000005e */
[----:B---3--:R-:W-:Y:S01]  /*4440*/  FFMA R52, R32, R9, R24 ;  /* 0x0000000920347223 */ /* 0x008fe20000000018 */
[----:B----4-:R-:W-:-:S02]  /*4450*/  FFMA R57, R40, R10, R25 ;  /* 0x0000000a28397223 */ /* 0x010fc40000000019 */
[----:B------:R-:W3:Y:S01]  /*4460*/  LDS.128 R24, [R91+0x1a00] ;  /* 0x001a00005b187984 */ /* 0x000ee20000000c00 */
[C---:B------:R-:W-:Y:S01]  /*4470*/  FFMA R67, R32.reuse, R8, R67 ;  /* 0x0000000820437223 */ /* 0x040fe20000000043 */
[C---:B------:R-:W-:Y:S01]  /*4480*/  FFMA R95, R32.reuse, R10, R95 ;  /* 0x0000000a205f7223 */ /* 0x040fe2000000005f */
[----:B------:R-:W-:Y:S01]  /*4490*/  FFMA R64, R32, R11, R64 ;  /* 0x0000000b20407223 */ /* 0x000fe20000000040 */
[C---:B------:R-:W-:Y:S01]  /*44a0*/  FFMA R99, R40.reuse, R8, R99 ;  /* 0x0000000828637223 */ /* 0x040fe20000000063 */
[C---:B------:R-:W-:Y:S01]  /*44b0*/  FFMA R44, R40.reuse, R9, R44 ;  /* 0x00000009282c7223 */ /* 0x040fe2000000002c */
[----:B------:R-:W-:Y:S01]  /*44c0*/  FFMA R68, R40, R11, R68 ;  /* 0x0000000b28447223 */ /* 0x000fe20000000044 */
[----:B0-----:R-:W-:Y:S01]  /*44d0*/  FFMA R73, R20, R49, R73 ;  /* 0x0000003114497223 */ /* 0x001fe20000000049 */
[C---:B------:R-:W-:Y:S01]  /*44e0*/  FFMA R59, R49.reuse, R21, R58 ;  /* 0x00000015313b7223 */ /* 0x040fe2000000003a */
[CC--:B------:R-:W-:Y:S01]  /*44f0*/  FFMA R71, R49.reuse, R22.reuse, R71 ;  /* 0x0000001631477223 */ /* 0x0c0fe20000000047 */
[----:B------:R-:W-:Y:S01]  /*4500*/  FFMA R48, R49, R23, R48 ;  /* 0x0000001731307223 */ /* 0x000fe20000000030 */
[----:B-1----:R-:W-:Y:S01]  /*4510*/  FFMA R46, R36, R9, R46 ;  /* 0x00000009242e7223 */ /* 0x002fe2000000002e */
[----:B------:R-:W-:Y:S01]  /*4520*/  FFMA R79, R20, R29, R79 ;  /* 0x0000001d144f7223 */ /* 0x000fe2000000004f */
        /* <DEDUP_REMOVED lines=26> */
[----:B------:R-:W0:Y:S01]  /*46d0*/  LDS.128 R8, [R91+0x1b00] ;  /* 0x001b00005b087984 */ /* 0x000e220000000c00 */
        /* <DEDUP_REMOVED lines=12> */
[----:B---3--:R-:W-:Y:S01]  /*47a0*/  FFMA R36, R38, R25, R41 ;  /* 0x0000001926247223 */ /* 0x008fe20000000029 */
[----:B------:R-:W-:Y:S01]  /*47b0*/  FFMA R61, R24, R38, R61 ;  /* 0x00000026183d7223 */ /* 0x000fe2000000003d */
[CC--:B------:R-:W-:Y:S01]  /*47c0*/  FFMA R41, R38.reuse, R26.reuse, R45 ;  /* 0x0000001a26297223 */ /* 0x0c0fe2000000002d */
        /* <DEDUP_REMOVED lines=26> */
[----:B------:R-:W-:Y:S01]  /*4970*/  LDS.128 R20, [R92+0x70] ;  /* 0x000070005c147984 */ /* 0x000fe20000000c00 */
[C---:B------:R-:W-:Y:S01]  /*4980*/  FFMA R14, R18.reuse, R25, R13 ;  /* 0x00000019120e7223 */ /* 0x040fe2000000000d */
[C---:B------:R-:W-:Y:S01]  /*4990*/  FFMA R69, R18.reuse, R26, R69 ;  /* 0x0000001a12457223 */ /* 0x040fe20000000045 */
[----:B------:R-:W-:Y:S01]  /*49a0*/  FFMA R94, R18, R27, R94 ;  /* 0x0000001b125e7223 */ /* 0x000fe2000000005e */
[----:B------:R-:W1:Y:S04]  /*49b0*/  LDS.128 R44, [R91+0x1c00] ;  /* 0x001c00005b2c7984 */ /* 0x000e680000000c00 */
[----:B------:R-:W2:Y:S01]  /*49c0*/  LDS.128 R24, [R92+0xf0] ;  /* 0x0000f0005c187984 */ /* 0x000ea20000000c00 */
[C---:B0-----:R-:W-:Y:S01]  /*49d0*/  FFMA R73, R8.reuse, R51, R73 ;  /* 0x0000003308497223 */ /* 0x041fe20000000049 */
[C---:B------:R-:W-:Y:S01]  /*49e0*/  FFMA R12, R51.reuse, R9, R12 ;  /* 0x00000009330c7223 */ /* 0x040fe2000000000c */
[CC--:B------:R-:W-:Y:S01]  /*49f0*/  FFMA R71, R51.reuse, R10.reuse, R71 ;  /* 0x0000000a33477223 */ /* 0x0c0fe20000000047 */
[----:B------:R-:W-:Y:S01]  /*4a00*/  FFMA R18, R51, R11, R48 ;  /* 0x0000000b33127223 */ /* 0x000fe20000000030 */
[----:B------:R-:W-:Y:S01]  /*4a10*/  FFMA R79, R8, R31, R79 ;  /* 0x0000001f084f7223 */ /* 0x000fe2000000004f */
[----:B------:R-:W0:Y:S01]  /*4a20*/  LDS.128 R48, [R91+0x1d00] ;  /* 0x001d00005b307984 */ /* 0x000e220000000c00 */
[C---:B------:R-:W-:Y:S01]  /*4a30*/  FFMA R16, R31.reuse, R9, R16 ;  /* 0x000000091f107223 */ /* 0x040fe20000000010 */
[C---:B------:R-:W-:Y:S01]  /*4a40*/  FFMA R17, R31.reuse, R10, R17 ;  /* 0x0000000a1f117223 */ /* 0x040fe20000000011 */
[----:B------:R-:W-:Y:S01]  /*4a50*/  FFMA R60, R31, R11, R60 ;  /* 0x0000000b1f3c7223 */ /* 0x000fe2000000003c */
[----:B------:R-:W-:-:S02]  /*4a60*/  FFMA R42, R55, R9, R28 ;  /* 0x00000009372a7223 */ /* 0x000fc4000000001c */
[----:B------:R-:W3:Y:S01]  /*4a70*/  LDS.128 R28, [R92+0x170] ;  /* 0x000170005c1c7984 */ /* 0x000ee20000000c00 */
[C---:B------:R-:W-:Y:S01]  /*4a80*/  FFMA R67, R8.reuse, R35, R67 ;  /* 0x0000002308437223 */ /* 0x040fe20000000043 */
[C---:B------:R-:W-:Y:S01]  /*4a90*/  FFMA R52, R35.reuse, R9, R32 ;  /* 0x0000000923347223 */ /* 0x040fe20000000020 */
[CC--:B------:R-:W-:Y:S01]  /*4aa0*/  FFMA R95, R35.reuse, R10.reuse, R95 ;  /* 0x0000000a235f7223 */ /* 0x0c0fe2000000005f */
[----:B------:R-:W-:Y:S01]  /*4ab0*/  FFMA R64, R35, R11, R64 ;  /* 0x0000000b23407223 */ /* 0x000fe20000000040 */
[----:B------:R-:W-:Y:S02]  /*4ac0*/  FFMA R40, R43, R9, R34 ;  /* 0x000000092b287223 */ /* 0x000fe40000000022 */
[----:B------:R-:W4:Y:S01]  /*4ad0*/  LDS.128 R32, [R92+0x1f0] ;  /* 0x0001f0005c207984 */ /* 0x000f220000000c00 */
[C---:B------:R-:W-:Y:S01]  /*4ae0*/  FFMA R93, R8.reuse, R55, R93 ;  /* 0x00000037085d7223 */ /* 0x040fe2000000005d */
[C---:B------:R-:W-:Y:S01]  /*4af0*/  FFMA R99, R8.reuse, R43, R99 ;  /* 0x0000002b08637223 */ /* 0x040fe20000000063 */
[C---:B------:R-:W-:Y:S01]  /*4b00*/  FFMA R61, R8.reuse, R39, R61 ;  /* 0x00000027083d7223 */ /* 0x040fe2000000003d */
[----:B------:R-:W-:Y:S01]  /*4b10*/  FFMA R56, R39, R9, R36 ;  /* 0x0000000927387223 */ /* 0x000fe20000000024 */
[C---:B------:R-:W-:Y:S01]  /*4b20*/  FFMA R63, R8.reuse, R15, R63 ;  /* 0x0000000f083f7223 */ /* 0x040fe2000000003f */
[----:B------:R-:W-:Y:S01]  /*4b30*/  FFMA R58, R15, R9, R38 ;  /* 0x000000090f3a7223 */ /* 0x000fe20000000026 */
[----:B------:R-:W-:Y:S01]  /*4b40*/  FFMA R77, R8, R19, R77 ;  /* 0x00000013084d7223 */ /* 0x000fe2000000004d */
[----:B------:R-:W-:Y:S01]  /*4b50*/  FFMA R66, R19, R9, R14 ;  /* 0x0000000913427223 */ /* 0x000fe2000000000e */
[CC--:B------:R-:W-:Y:S01]  /*4b60*/  FFMA R41, R39.reuse, R10.reuse, R41 ;  /* 0x0000000a27297223 */ /* 0x0c0fe20000000029 */
[-C--:B------:R-:W-:Y:S01]  /*4b70*/  FFMA R72, R39, R11.reuse, R72 ;  /* 0x0000000b27487223 */ /* 0x080fe20000000048 */
[C---:B------:R-:W-:Y:S01]  /*4b80*/  FFMA R69, R19.reuse, R10, R69 ;  /* 0x0000000a13457223 */ /* 0x040fe20000000045 */
[----:B------:R-:W-:Y:S01]  /*4b90*/  FFMA R94, R19, R11, R94 ;  /* 0x0000000b135e7223 */ /* 0x000fe2000000005e */
[----:B------:R-:W5:Y:S01]  /*4ba0*/  LDS.128 R36, [R92+0x270] ;  /* 0x000270005c247984 */ /* 0x000f620000000c00 */
[C---:B-1----:R-:W-:Y:S01]  /*4bb0*/  FFMA R73, R20.reuse, R44, R73 ;  /* 0x0000002c14497223 */ /* 0x042fe20000000049 */
[C---:B------:R-:W-:Y:S01]  /*4bc0*/  FFMA R12, R20.reuse, R45, R12 ;  /* 0x0000002d140c7223 */ /* 0x040fe2000000000c */
[CC--:B------:R-:W-:Y:S01]  /*4bd0*/  FFMA R59, R20.reuse, R46.reuse, R71 ;  /* 0x0000002e143b7223 */ /* 0x0c0fe20000000047 */
[----:B------:R-:W-:Y:S01]  /*4be0*/  FFMA R20, R20, R47, R18 ;  /* 0x0000002f14147223 */ /* 0x000fe20000000012 */
[C---:B--2---:R-:W-:Y:S01]  /*4bf0*/  FFMA R8, R24.reuse, R45, R16 ;  /* 0x0000002d18087223 */ /* 0x044fe20000000010 */
[----:B------:R-:W-:-:S02]  /*4c00*/  FFMA R9, R24, R46, R17 ;  /* 0x0000002e18097223 */ /* 0x000fc40000000011 */
[----:B------:R-:W1:Y:S01]  /*4c10*/  LDS.128 R16, [R92+0x2f0] ;  /* 0x0002f0005c107984 */ /* 0x000e620000000c00 */
[C---:B------:R-:W-:Y:S01]  /*4c20*/  FFMA R75, R55.reuse, R10, R75 ;  /* 0x0000000a374b7223 */ /* 0x040fe2000000004b */
[----:B------:R-:W-:Y:S01]  /*4c30*/  FFMA R62, R55, R11, R62 ;  /* 0x0000000b373e7223 */ /* 0x000fe2000000003e */
[----:B------:R-:W-:Y:S01]  /*4c40*/  FFMA R79, R24, R44, R79 ;  /* 0x0000002c184f7223 */ /* 0x000fe2000000004f */
[----:B0-----:R-:W-:Y:S01]  /*4c50*/  FFMA R71, R48, R21, R73 ;  /* 0x0000001530477223 */ /* 0x001fe20000000049 */
[C---:B------:R-:W-:Y:S01]  /*4c60*/  FFMA R65, R15.reuse, R10, R65 ;  /* 0x0000000a0f417223 */ /* 0x040fe20000000041 */
[----:B------:R-:W-:Y:S01]  /*4c70*/  FFMA R76, R15, R11, R76 ;  /* 0x0000000b0f4c7223 */ /* 0x000fe2000000004c */
[----:B------:R-:W-:Y:S01]  /*4c80*/  FFMA R24, R24, R47, R60 ;  /* 0x0000002f18187223 */ /* 0x000fe2000000003c */
[C---:B------:R-:W-:Y:S01]  /*4c90*/  FFMA R73, R21.reuse, R49, R12 ;  /* 0x0000003115497223 */ /* 0x040fe2000000000c */
[C---:B---3--:R-:W-:Y:S01]  /*4ca0*/  FFMA R93, R28.reuse, R44, R93 ;  /* 0x0000002c1c5d7223 */ /* 0x048fe2000000005d */
[C---:B------:R-:W-:Y:S01]  /*4cb0*/  FFMA R42, R28.reuse, R45, R42 ;  /* 0x0000002d1c2a7223 */ /* 0x040fe2000000002a */
[C---:B------:R-:W-:Y:S01]  /*4cc0*/  FFMA R75, R28.reuse, R46, R75 ;  /* 0x0000002e1c4b7223 */ /* 0x040fe2000000004b */
[----:B------:R-:W-:Y:S01]  /*4cd0*/  FFMA R28, R28, R47, R62 ;  /* 0x0000002f1c1c7223 */ /* 0x000fe2000000003e */
[----:B------:R-:W0:Y:S01]  /*4ce0*/  LDS.128 R12, [R92+0x370] ;  /* 0x000370005c0c7984 */ /* 0x000e220000000c00 */
[C---:B------:R-:W-:Y:S01]  /*4cf0*/  FFMA R59, R21.reuse, R50, R59 ;  /* 0x00000032153b7223 */ /* 0x040fe2000000003b */
[----:B------:R-:W-:Y:S01]  /*4d00*/  FFMA R20, R21, R51, R20 ;  /* 0x0000003315147223 */ /* 0x000fe20000000014 */
[----:B------:R-:W-:Y:S01]  /*4d10*/  FFMA R97, R48, R25, R79 ;  /* 0x0000001930617223 */ /* 0x000fe2000000004f */
[C---:B----4-:R-:W-:Y:S01]  /*4d20*/  FFMA R67, R32.reuse, R44, R67 ;  /* 0x0000002c20437223 */ /* 0x050fe20000000043 */
[----:B------:R-:W-:Y:S01]  /*4d30*/  FFMA R52, R32, R45, R52 ;  /* 0x0000002d20347223 */ /* 0x000fe20000000034 */
        /* <DEDUP_REMOVED lines=9> */
[----:B------:R-:W2:Y:S01]  /*4dd0*/  LDS.128 R8, [R92+0x3f0] ;  /* 0x0003f0005c087984 */ /* 0x000ea20000000c00 */
[C---:B------:R-:W-:Y:S01]  /*4de0*/  FFMA R29, R32.reuse, R46, R95 ;  /* 0x0000002e201d7223 */ /* 0x040fe2000000005f */
[----:B------:R-:W-:Y:S01]  /*4df0*/  FFMA R32, R32, R47, R64 ;  /* 0x0000002f20207223 */ /* 0x000fe20000000040 */
[----:B------:R-:W-:Y:S01]  /*4e00*/  FFMA R95, R48, R33, R67 ;  /* 0x00000021305f7223 */ /* 0x000fe20000000043 */
[C---:B------:R-:W-:Y:S01]  /*4e10*/  FFMA R67, R33.reuse, R49, R52 ;  /* 0x0000003121437223 */ /* 0x040fe20000000034 */
[----:B-----5:R-:W-:Y:S01]  /*4e20*/  FFMA R40, R36, R45, R40 ;  /* 0x0000002d24287223 */ /* 0x020fe20000000028 */
[----:B------:R-:W3:Y:S01]  /*4e30*/  LDS.128 R52, [R91+0x1e00] ;  /* 0x001e00005b347984 */ /* 0x000ee20000000c00 */
[C---:B------:R-:W-:Y:S01]  /*4e40*/  FFMA R29, R33.reuse, R50, R29 ;  /* 0x00000032211d7223 */ /* 0x040fe2000000001d */
[----:B------:R-:W-:Y:S01]  /*4e50*/  FFMA R32, R33, R51, R32 ;  /* 0x0000003321207223 */ /* 0x000fe20000000020 */
[-C--:B-1----:R-:W-:Y:S01]  /*4e60*/  FFMA R41, R16, R46.reuse, R41 ;  /* 0x0000002e10297223 */ /* 0x082fe20000000029 */
[----:B------:R-:W-:Y:S01]  /*4e70*/  FFMA R33, R36, R46, R57 ;  /* 0x0000002e24217223 */ /* 0x000fe20000000039 */
[----:B------:R-:W-:-:S02]  /*4e80*/  FFMA R57, R37, R49, R40 ;  /* 0x0000003125397223 */ /* 0x000fc40000000028 */
[----:B------:R-:W-:Y:S02]  /*4e90*/  FFMA R101, R17, R50, R41 ;  /* 0x0000003211657223 */ /* 0x000fe40000000029 */
[----:B------:R-:W1:Y:S01]  /*4ea0*/  LDS.128 R40, [R91+0x1f00] ;  /* 0x001f00005b287984 */ /* 0x000e620000000c00 */
[CC--:B------:R-:W-:Y:S01]  /*4eb0*/  FFMA R99, R36.reuse, R44.reuse, R99 ;  /* 0x0000002c24637223 */ /* 0x0c0fe20000000063 */
        /* <DEDUP_REMOVED lines=22> */
[----:B---3--:R-:W-:Y:S01]  /*5020*/  FFMA R44, R22, R53, R73 ;  /* 0x00000035162c7223 */ /* 0x008fe20000000049 */
[----:B------:R-:W-:Y:S01]  /*5030*/  FFMA R13, R48, R9, R13 ;  /* 0x00000009300d7223 */ /* 0x000fe2000000000d */
[C---:B------:R-:W-:Y:S01]  /*5040*/  FFMA R49, R9.reuse, R49, R66 ;  /* 0x0000003109317223 */ /* 0x040fe20000000042 */
[C---:B------:R-:W-:Y:S01]  /*5050*/  FFMA R45, R9.reuse, R50, R45 ;  /* 0x00000032092d7223 */ /* 0x040fe2000000002d */
[----:B------:R-:W-:Y:S01]  /*5060*/  FFMA R8, R9, R51, R8 ;  /* 0x0000003309087223 */ /* 0x000fe20000000008 */
[----:B------:R-:W-:Y:S01]  /*5070*/  FFMA R9, R26, R54, R21 ;  /* 0x000000361a097223 */ /* 0x000fe20000000015 */
[----:B-1----:R-:W-:-:S02]  /*5080*/  FFMA R21, R23, R41, R44 ;  /* 0x0000002917157223 */ /* 0x002fc4000000002c */
[----:B------:R-:W0:Y:S01]  /*5090*/  LDC R44, c[0x0][0x39c] ;  /* 0x0000e700ff2c7b82 */ /* 0x000e220000000800 */
[----:B------:R-:W-:-:S04]  /*50a0*/  UIADD3 UR5, UPT, UPT, UR5, 0x1, URZ ;  /* 0x0000000105057890 */ /* 0x000fc8000fffe0ff */
[----:B------:R-:W-:Y:S01]  /*50b0*/  UISETP.NE.AND UP0, UPT, UR5, URZ, UPT ;  /* 0x000000ff0500728c */ /* 0x000fe2000bf05270 */
[-C--:B------:R-:W-:Y:S01]  /*50c0*/  FFMA R62, R38, R53.reuse, R57 ;  /* 0x00000035263e7223 */ /* 0x080fe20000000039 */
[-C--:B------:R-:W-:Y:S01]  /*50d0*/  FFMA R70, R14, R53.reuse, R63 ;  /* 0x000000350e467223 */ /* 0x080fe2000000003f */
[C---:B------:R-:W-:Y:S01]  /*50e0*/  FFMA R71, R52.reuse, R22, R71 ;  /* 0x0000001634477223 */ /* 0x040fe20000000047 */
[C---:B------:R-:W-:Y:S01]  /*50f0*/  FFMA R97, R52.reuse, R26, R97 ;  /* 0x0000001a34617223 */ /* 0x040fe20000000061 */
[C---:B------:R-:W-:Y:S01]  /*5100*/  FFMA R93, R52.reuse, R30, R93 ;  /* 0x0000001e345d7223 */ /* 0x040fe2000000005d */
[C---:B------:R-:W-:Y:S01]  /*5110*/  FFMA R95, R52.reuse, R34, R95 ;  /* 0x00000022345f7223 */ /* 0x040fe2000000005f */
[C---:B------:R-:W-:Y:S01]  /*5120*/  FFMA R99, R52.reuse, R38, R99 ;  /* 0x0000002634637223 */ /* 0x040fe20000000063 */
[C---:B------:R-:W-:Y:S01]  /*5130*/  FFMA R61, R52.reuse, R18, R61 ;  /* 0x00000012343d7223 */ /* 0x040fe2000000003d */
[C---:B------:R-:W-:Y:S01]  /*5140*/  FFMA R57, R52.reuse, R14, R17 ;  /* 0x0000000e34397223 */ /* 0x040fe20000000011 */
[----:B------:R-:W-:Y:S01]  /*5150*/  FFMA R63, R52, R10, R13 ;  /* 0x0000000a343f7223 */ /* 0x000fe2000000000d */
[-C--:B------:R-:W-:Y:S01]  /*5160*/  FFMA R59, R22, R54.reuse, R59 ;  /* 0x00000036163b7223 */ /* 0x080fe2000000003b */
[-C--:B------:R-:W-:Y:S01]  /*5170*/  FFMA R46, R26, R53.reuse, R79 ;  /* 0x000000351a2e7223 */ /* 0x080fe2000000004f */
[CC--:B------:R-:W-:Y:S01]  /*5180*/  FFMA R50, R30.reuse, R53.reuse, R25 ;  /* 0x000000351e327223 */ /* 0x0c0fe20000000019 */
[-C--:B------:R-:W-:Y:S01]  /*5190*/  FFMA R75, R30, R54.reuse, R75 ;  /* 0x000000361e4b7223 */ /* 0x080fe2000000004b */
[CC--:B------:R-:W-:Y:S01]  /*51a0*/  FFMA R58, R34.reuse, R53.reuse, R67 ;  /* 0x00000035223a7223 */ /* 0x0c0fe20000000043 */
[-C--:B------:R-:W-:Y:S01]  /*51b0*/  FFMA R47, R34, R54.reuse, R29 ;  /* 0x00000036222f7223 */ /* 0x080fe2000000001d */
[-C--:B------:R-:W-:Y:S01]  /*51c0*/  FFMA R51, R38, R54.reuse, R33 ;  /* 0x0000003626337223 */ /* 0x080fe20000000021 */
[CC--:B------:R-:W-:Y:S01]  /*51d0*/  FFMA R68, R18.reuse, R53.reuse, R37 ;  /* 0x0000003512447223 */ /* 0x0c0fe20000000025 */
[-C--:B------:R-:W-:Y:S01]  /*51e0*/  FFMA R101, R18, R54.reuse, R101 ;  /* 0x0000003612657223 */ /* 0x080fe20000000065 */
[-C--:B------:R-:W-:Y:S01]  /*51f0*/  FFMA R65, R14, R54.reuse, R65 ;  /* 0x000000360e417223 */ /* 0x080fe20000000041 */
        /* <DEDUP_REMOVED lines=11> */
[C---:B------:R-:W-:Y:S01]  /*52b0*/  FFMA R20, R40.reuse, R23, R71 ;  /* 0x0000001728147223 */ /* 0x040fe20000000047 */
[-C--:B------:R-:W-:Y:S01]  /*52c0*/  FFMA R22, R23, R42.reuse, R59 ;  /* 0x0000002a17167223 */ /* 0x080fe2000000003b */
[C---:B------:R-:W-:Y:S01]  /*52d0*/  FFMA R24, R40.reuse, R27, R97 ;  /* 0x0000001b28187223 */ /* 0x040fe20000000061 */
[----:B------:R-:W-:Y:S01]  /*52e0*/  FFMA R25, R27, R41, R46 ;  /* 0x000000291b197223 */ /* 0x000fe2000000002e */
[C---:B------:R-:W-:Y:S01]  /*52f0*/  FFMA R28, R40.reuse, R31, R93 ;  /* 0x0000001f281c7223 */ /* 0x040fe2000000005d */
[C---:B------:R-:W-:Y:S01]  /*5300*/  FFMA R29, R31.reuse, R41, R50 ;  /* 0x000000291f1d7223 */ /* 0x040fe20000000032 */
[-C--:B------:R-:W-:Y:S01]  /*5310*/  FFMA R30, R31, R42.reuse, R75 ;  /* 0x0000002a1f1e7223 */ /* 0x080fe2000000004b */
        /* <DEDUP_REMOVED lines=12> */
[----:B------:R-:W-:Y:S01]  /*53e0*/  FFMA R8, R40, R11, R63 ;  /* 0x0000000b28087223 */ /* 0x000fe2000000003f */
        /* <DEDUP_REMOVED lines=10> */
[----:B0-----:R-:W-:-:S02]  /*5490*/  LEA R82, R44, R82, 0x5 ;  /* 0x000000522c527211 */ /* 0x001fc400078e28ff */
[C---:B------:R-:W-:Y:S02]  /*54a0*/  LEA R81, R44.reuse, R81, 0x5 ;  /* 0x000000512c517211 */ /* 0x040fe400078e28ff */
[C---:B------:R-:W-:Y:S02]  /*54b0*/  LEA R80, R44.reuse, R80, 0x5 ;  /* 0x000000502c507211 */ /* 0x040fe400078e28ff */
[C---:B------:R-:W-:Y:S02]  /*54c0*/  LEA R7, R44.reuse, R7, 0x5 ;  /* 0x000000072c077211 */ /* 0x040fe400078e28ff */
[C---:B------:R-:W-:Y:S02]  /*54d0*/  LEA R3, R44.reuse, R3, 0x5 ;  /* 0x000000032c037211 */ /* 0x040fe400078e28ff */
[C---:B------:R-:W-:Y:S02]  /*54e0*/  LEA R4, R44.reuse, R4, 0x5 ;  /* 0x000000042c047211 */ /* 0x040fe400078e28ff */
[----:B------:R-:W-:-:S02]  /*54f0*/  LEA R5, R44, R5, 0x5 ;  /* 0x000000052c057211 */ /* 0x000fc400078e28ff */
[----:B------:R-:W-:Y:S02]  /*5500*/  LEA R6, R44, R6, 0x5 ;  /* 0x000000062c067211 */ /* 0x000fe400078e28ff */
[----:B------:R-:W-:Y:S02]  /*5510*/  IADD3 R90, PT, PT, R90, 0x20, RZ ;  /* 0x000000205a5a7810 */ /* 0x000fe40007ffe0ff */
[----:B------:R-:W-:Y:S02]  /*5520*/  IADD3 R83, PT, PT, R83, 0x20, RZ ;  /* 0x0000002053537810 */ /* 0x000fe40007ffe0ff */
[----:B------:R-:W-:Y:S02]  /*5530*/  IADD3 R89, PT, PT, R89, 0x20, RZ ;  /* 0x0000002059597810 */ /* 0x000fe40007ffe0ff */
[----:B------:R-:W-:Y:S02]  /*5540*/  IADD3 R88, PT, PT, R88, 0x20, RZ ;  /* 0x0000002058587810 */ /* 0x000fe40007ffe0ff */
[----:B------:R-:W-:-:S02]  /*5550*/  IADD3 R87, PT, PT, R87, 0x20, RZ ;  /* 0x0000002057577810 */ /* 0x000fc40007ffe0ff */
[----:B------:R-:W-:Y:S02]  /*5560*/  IADD3 R86, PT, PT, R86, 0x20, RZ ;  /* 0x0000002056567810 */ /* 0x000fe40007ffe0ff */
[----:B------:R-:W-:Y:S02]  /*5570*/  IADD3 R85, PT, PT, R85, 0x20, RZ ;  /* 0x0000002055557810 */ /* 0x000fe40007ffe0ff */
[----:B------:R-:W-:Y:S01]  /*5580*/  IADD3 R84, PT, PT, R84, 0x20, RZ ;  /* 0x0000002054547810 */ /* 0x000fe20007ffe0ff */
[----:B------:R-:W-:Y:S06]  /*5590*/  BAR.SYNC.DEFER_BLOCKING 0x0 ;  /* 0x0000000000007b1d */ /* 0x000fec0000010000 */
[----:B------:R-:W-:Y:S05]  /*55a0*/  BRA.U UP0, `(.L_x_5) ;  /* 0xffffffad00b07547 */ /* 0x000fea000b83ffff */
.L_x_4:
[----:B------:R-:W0:Y:S01]  /*55b0*/  S2R R0, SR_CTAID.Y ;  /* 0x0000000000007919 */ /* 0x000e220000002600 */
[----:B------:R-:W2:Y:S01]  /*55c0*/  LDCU UR4, c[0x0][0x39c] ;  /* 0x00007380ff0477ac */ /* 0x000ea20008000800 */
[----:B------:R-:W4:Y:S01]  /*55d0*/  LDC.64 R48, c[0x0][0x390] ;  /* 0x0000e400ff307b82 */ /* 0x000f220000000a00 */
[----:B------:R-:W0:Y:S01]  /*55e0*/  S2R R3, SR_TID.Y ;  /* 0x0000000000037919 */ /* 0x000e220000002200 */
[----:B------:R-:W3:Y:S01]  /*55f0*/  S2R R5, SR_CTAID.X ;  /* 0x0000000000057919 */ /* 0x000ee20000002500 */
[----:B0-----:R-:W-:Y:S02]  /*5600*/  LEA R0, R0, R3, 0x3 ;  /* 0x0000000300007211 */ /* 0x001fe400078e18ff */
[----:B---3--:R-:W-:Y:S02]  /*5610*/  LEA R3, R5, R2, 0x4 ;  /* 0x0000000205037211 */ /* 0x008fe400078e20ff */
[----:B------:R-:W-:Y:S02]  /*5620*/  SHF.L.U32 R0, R0, 0x3, RZ ;  /* 0x0000000300007819 */ /* 0x000fe400000006ff */
[----:B------:R-:W-:-:S05]  /*5630*/  SHF.L.U32 R3, R3, 0x2, RZ ;  /* 0x0000000203037819 */ /* 0x000fca00000006ff */
[----:B--2---:R-:W-:-:S05]  /*5640*/  IMAD R3, R0, UR4, R3 ;  /* 0x0000000400037c24 */ /* 0x004fca000f8e0203 */
[C---:B------:R-:W-:Y:S01]  /*5650*/  IADD3 R5, PT, PT, R3.reuse, UR4, RZ ;  /* 0x0000000403057c10 */ /* 0x040fe2000fffe0ff */
[----:B----4-:R-:W-:-:S03]  /*5660*/  IMAD.WIDE.U32 R2, R3, 0x4, R48 ;  /* 0x0000000403027825 */ /* 0x010fc600078e0030 */
[C---:B------:R-:W-:Y:S01]  /*5670*/  IADD3 R7, PT, PT, R5.reuse, UR4, RZ ;  /* 0x0000000405077c10 */ /* 0x040fe2000fffe0ff */
[--C-:B------:R-:W-:Y:S01]  /*5680*/  IMAD.WIDE.U32 R4, R5, 0x4, R48.reuse ;  /* 0x0000000405047825 */ /* 0x100fe200078e0030 */
[----:B-1----:R-:W-:Y:S02]  /*5690*/  STG.E.128 desc[UR8][R2.64], R20 ;  /* 0x0000001402007986 */ /* 0x002fe4000c101d08 */
[C---:B------:R-:W-:Y:S01]  /*56a0*/  IADD3 R41, PT, PT, R7.reuse, UR4, RZ ;  /* 0x0000000407297c10 */ /* 0x040fe2000fffe0ff */
[--C-:B------:R-:W-:Y:S01]  /*56b0*/  IMAD.WIDE.U32 R6, R7, 0x4, R48.reuse ;  /* 0x0000000407067825 */ /* 0x100fe200078e0030 */
[----:B------:R-:W-:Y:S02]  /*56c0*/  STG.E.128 desc[UR8][R4.64], R24 ;  /* 0x0000001804007986 */ /* 0x000fe4000c101d08 */
        /* <DEDUP_REMOVED lines=11> */
[----:B------:R-:W-:Y:S03]  /*5780*/  STG.E.128 desc[UR8][R44.64], R16 ;  /* 0x000000102c007986 */ /* 0x000fe6000c101d08 */
[----:B------:R-:W-:Y:S01]  /*5790*/  IMAD.WIDE.U32 R48, R51, 0x4, R48 ;  /* 0x0000000433307825 */ /* 0x000fe200078e0030 */
[----:B------:R-:W-:Y:S04]  /*57a0*/  STG.E.128 desc[UR8][R46.64], R12 ;  /* 0x0000000c2e007986 */ /* 0x000fe8000c101d08 */
[----:B------:R-:W-:Y:S01]  /*57b0*/  STG.E.128 desc[UR8][R48.64], R8 ;  /* 0x0000000830007986 */ /* 0x000fe2000c101d08 */
[----:B------:R-:W-:Y:S05]  /*57c0*/  EXIT ;  /* 0x000000000000794d */ /* 0x000fea0003800000 */
.L_x_6:
        /* <DEDUP_REMOVED lines=11> */
.L_x_8:


//--------------------- .nv.shared._Z15sgemmWarptilingILi128ELi128ELi16ELi64ELi64ELi4ELi8ELi4ELi128EEviiifPfS0_fS0_ --------------------------
	.section	.nv.shared._Z15sgemmWarptilingILi128ELi128ELi16ELi64ELi64ELi4ELi8ELi4ELi128EEviiifPfS0_fS0_,"aw",@nobits
	.sectionflags	@""
	.align	4
.nv.shared._Z15sgemmWarptilingILi128ELi128ELi16ELi64ELi64ELi4ELi8ELi4ELi128EEviiifPfS0_fS0_:
	.zero		17408


//--------------------- .nv.shared.reserved.0     --------------------------
	.section	.nv.shared.reserved.0,"aw",@nobits
	.weak		__nv_reservedSMEM_offset_0_alias
	.size		__nv_reservedSMEM_offset_0_alias, 0, 64
	.other		__nv_reservedSMEM_offset_0_alias,@"STO_CUDA_RESERVED_SHARED STV_DEFAULT"
__nv_reservedSMEM_offset_0_alias:
	.zero		0
	.zero		64


//--------------------- .nv.shared._Z23matmul_rectangular_tilePfS_S_iii --------------------------
	.section	.nv.shared._Z23matmul_rectangular_tilePfS_S_iii,"aw",@nobits
	.sectionflags	@""
	.align	4
.nv.shared._Z23matmul_rectangular_tilePfS_S_iii:
	.zero		17408


//--------------------- .nv.constant0._Z15sgemmWarptilingILi128ELi128ELi16ELi64ELi64ELi4ELi8ELi4ELi128EEviiifPfS0_fS0_ --------------------------
	.section	.nv.constant0._Z15sgemmWarptilingILi128ELi128ELi16ELi64ELi64ELi4ELi8ELi4ELi128EEviiifPfS0_fS0_,"a",@progbits
	.sectionflags	@""
	.align	4
.nv.constant0._Z15sgemmWarptilingILi128ELi128ELi16ELi64ELi64ELi4ELi8ELi4ELi128EEviiifPfS0_fS0_:
	.zero		944


//--------------------- .nv.constant0._Z23matmul_rectangular_tilePfS_S_iii --------------------------
	.section	.nv.constant0._Z23matmul_rectangular_tilePfS_S_iii,"a",@progbits
	.sectionflags	@""
	.align	4
.nv.constant0._Z23matmul_rectangular_tilePfS_S_iii:
	.zero		932


//--------------------- SYMBOLS --------------------------

	.type		.nv.reservedSmem.offset0,@object
	.size		.nv.reservedSmem.offset0,0x4
	.type		.nv.reservedSmem.cap,@object
	.size		.nv.reservedSmem.cap,0x4
